// auto-generated by cutlass_sweep.gemm — config: {"arch": "sm_90", "cluster_m": 1, "cluster_n": 1, "dtype": "e4m3", "dtype_b": "e4m3", "layout": "nt", "stages": 0, "tile_k": 64, "tile_m": 256, "tile_n": 64}
#include "cutlass/cutlass.h"
#include "cutlass/gemm/collective/collective_builder.hpp"
#include "cutlass/gemm/device/gemm_universal_adapter.h"
#include "cutlass/gemm/kernel/gemm_universal.hpp"
#include "cutlass/epilogue/collective/collective_builder.hpp"

using ElemA = cutlass::float_e4m3_t;
using ElemB = cutlass::float_e4m3_t;
using ElemCD = cutlass::float_e4m3_t;
using Acc  = float;
using TileShape    = cute::Shape<cute::_256, cute::_64, cute::_64>;
using ClusterShape = cute::Shape<cute::_1, cute::_1, cute::_1>;

using CollectiveEpilogue = typename cutlass::epilogue::collective::CollectiveBuilder<
    cutlass::arch::Sm90, cutlass::arch::OpClassTensorOp,
    TileShape, ClusterShape,
    cutlass::epilogue::collective::EpilogueTileAuto,
    Acc, Acc,
    ElemCD, cutlass::layout::RowMajor, 128 / cutlass::sizeof_bits<ElemCD>::value,
    ElemCD, cutlass::layout::RowMajor, 128 / cutlass::sizeof_bits<ElemCD>::value,
    cutlass::epilogue::collective::EpilogueScheduleAuto
  >::CollectiveOp;

using CollectiveMainloop = typename cutlass::gemm::collective::CollectiveBuilder<
    cutlass::arch::Sm90, cutlass::arch::OpClassTensorOp,
    ElemA, cutlass::layout::RowMajor, 128 / cutlass::sizeof_bits<ElemA>::value,
    ElemB, cutlass::layout::ColumnMajor, 128 / cutlass::sizeof_bits<ElemB>::value,
    Acc,
    TileShape, ClusterShape,
    cutlass::gemm::collective::StageCountAutoCarveout<static_cast<int>(sizeof(typename CollectiveEpilogue::SharedStorage))>,
    cutlass::gemm::collective::KernelScheduleAuto
  >::CollectiveOp;

using GemmKernel = cutlass::gemm::kernel::GemmUniversal<
    cute::Shape<int,int,int,int>,
    CollectiveMainloop,
    CollectiveEpilogue
>;
using Gemm = cutlass::gemm::device::GemmUniversalAdapter<GemmKernel>;

// Force the device kernel symbol into the cubin without needing a host main.
auto* _anchor = &cutlass::device_kernel<GemmKernel>;


// ===== COMPILED SASS (sm_90a) =====

	.target	sm_90a

	.elftype	@"ET_EXEC"


//--------------------- .note.nv.tkinfo           --------------------------
	.section	.note.nv.tkinfo,"",@"SHT_NOTE"
	.sectionflags	@"SHF_NOTE_NV_TKINFO"
	.tkinfo
        /*0018*/ 	.word	0x00000002
        /*0030*/ 	.string	""
        /*0030*/ 	.string	"ptxas"
        /*0030*/ 	.string	"Cuda compilation tools, release 13.0, V13.0.88"
        /*0030*/ 	.string	"Build cuda_13.0.r13.0/compiler.36424714_0"
        /*0030*/ 	.string	"-arch sm_90a -m 64 "



//--------------------- .note.nv.cuinfo           --------------------------
	.section	.note.nv.cuinfo,"",@"SHT_NOTE"
	.sectionflags	@"SHF_NOTE_NV_CUINFO"
        /*0018*/ 	.short	0x0002
        /*001a*/ 	.short	0x005a
        /*001c*/ 	.short	0x0082
	.zero		2


//--------------------- .nv.info                  --------------------------
	.section	.nv.info,"",@"SHT_CUDA_INFO"
	.align	4


	//----- nvinfo : EIATTR_REGCOUNT
	.align		4
        /*0000*/ 	.byte	0x04, 0x2f
        /*0002*/ 	.short	(.L_12 - .L_11)
	.align		4
.L_11:
        /*0004*/ 	.word	index@(_ZN7cutlass13device_kernelINS_4gemm6kernel13GemmUniversalIN4cute5tupleIJiiiiEEENS1_10collective13CollectiveMmaINS1_37MainloopSm90TmaGmmaWarpSpecializedFP8ILi11ENS5_IJNS4_1CILi1EEESB_SB_EEENS1_35KernelTmaWarpSpecializedCooperativeEEENS5_IJNSA_ILi256EEENSA_ILi64EEESG_EEENS_12float_e4m3_tENS5_IJlSB_lEEESI_SJ_NS4_8TiledMMAINS4_8MMA_AtomIJNS4_4SM904GMMA30MMA_64x64x32_F32E4M3E4M3_SS_TNILNSN_7ScaleInE1ELSP_1EEEEEENS4_6LayoutINS5_IJNSA_ILi2EEESB_SB_EEENS5_IJSB_NSA_ILi0EEESV_EEEEENS5_IJNS4_10UnderscoreESY_SY_EEEEENS4_13SM90_TMA_LOADENS4_14ComposedLayoutINS4_7SwizzleILi2ELi4ELi3EEENS4_18smem_ptr_flag_bitsILi8EEENSS_INS5_IJNSA_ILi8EEESG_EEENS5_IJSG_SB_EEEEEEEvNS4_8identityES11_S1B_vS1C_EENS_8epilogue10collective6detail29Sm90TmaWarpSpecializedAdapterINS1F_15DefaultEpilogueISI_SJ_SJ_NS1E_6thread17LinearCombinationISI_Li1EffLNS1J_9ScaleType4KindE0ELNS_15FloatRoundStyleE2ESI_EENS1_15EpilogueDefaultEEEEEvvEEEEvNT_6ParamsE)
        /*0008*/ 	.word	0x000000a8


	//----- nvinfo : EIATTR_FRAME_SIZE
	.align		4
.L_12:
        /*000c*/ 	.byte	0x04, 0x11
        /*000e*/ 	.short	(.L_14 - .L_13)
	.align		4
.L_13:
        /*0010*/ 	.word	index@(_ZN7cutlass13device_kernelINS_4gemm6kernel13GemmUniversalIN4cute5tupleIJiiiiEEENS1_10collective13CollectiveMmaINS1_37MainloopSm90TmaGmmaWarpSpecializedFP8ILi11ENS5_IJNS4_1CILi1EEESB_SB_EEENS1_35KernelTmaWarpSpecializedCooperativeEEENS5_IJNSA_ILi256EEENSA_ILi64EEESG_EEENS_12float_e4m3_tENS5_IJlSB_lEEESI_SJ_NS4_8TiledMMAINS4_8MMA_AtomIJNS4_4SM904GMMA30MMA_64x64x32_F32E4M3E4M3_SS_TNILNSN_7ScaleInE1ELSP_1EEEEEENS4_6LayoutINS5_IJNSA_ILi2EEESB_SB_EEENS5_IJSB_NSA_ILi0EEESV_EEEEENS5_IJNS4_10UnderscoreESY_SY_EEEEENS4_13SM90_TMA_LOADENS4_14ComposedLayoutINS4_7SwizzleILi2ELi4ELi3EEENS4_18smem_ptr_flag_bitsILi8EEENSS_INS5_IJNSA_ILi8EEESG_EEENS5_IJSG_SB_EEEEEEEvNS4_8identityES11_S1B_vS1C_EENS_8epilogue10collective6detail29Sm90TmaWarpSpecializedAdapterINS1F_15DefaultEpilogueISI_SJ_SJ_NS1E_6thread17LinearCombinationISI_Li1EffLNS1J_9ScaleType4KindE0ELNS_15FloatRoundStyleE2ESI_EENS1_15EpilogueDefaultEEEEEvvEEEEvNT_6ParamsE)
        /*0014*/ 	.word	0x00000000


	//----- nvinfo : EIATTR_MIN_STACK_SIZE
	.align		4
.L_14:
        /*0018*/ 	.byte	0x04, 0x12
        /*001a*/ 	.short	(.L_16 - .L_15)
	.align		4
.L_15:
        /*001c*/ 	.word	index@(_ZN7cutlass13device_kernelINS_4gemm6kernel13GemmUniversalIN4cute5tupleIJiiiiEEENS1_10collective13CollectiveMmaINS1_37MainloopSm90TmaGmmaWarpSpecializedFP8ILi11ENS5_IJNS4_1CILi1EEESB_SB_EEENS1_35KernelTmaWarpSpecializedCooperativeEEENS5_IJNSA_ILi256EEENSA_ILi64EEESG_EEENS_12float_e4m3_tENS5_IJlSB_lEEESI_SJ_NS4_8TiledMMAINS4_8MMA_AtomIJNS4_4SM904GMMA30MMA_64x64x32_F32E4M3E4M3_SS_TNILNSN_7ScaleInE1ELSP_1EEEEEENS4_6LayoutINS5_IJNSA_ILi2EEESB_SB_EEENS5_IJSB_NSA_ILi0EEESV_EEEEENS5_IJNS4_10UnderscoreESY_SY_EEEEENS4_13SM90_TMA_LOADENS4_14ComposedLayoutINS4_7SwizzleILi2ELi4ELi3EEENS4_18smem_ptr_flag_bitsILi8EEENSS_INS5_IJNSA_ILi8EEESG_EEENS5_IJSG_SB_EEEEEEEvNS4_8identityES11_S1B_vS1C_EENS_8epilogue10collective6detail29Sm90TmaWarpSpecializedAdapterINS1F_15DefaultEpilogueISI_SJ_SJ_NS1E_6thread17LinearCombinationISI_Li1EffLNS1J_9ScaleType4KindE0ELNS_15FloatRoundStyleE2ESI_EENS1_15EpilogueDefaultEEEEEvvEEEEvNT_6ParamsE)
        /*0020*/ 	.word	0x00000000
.L_16:


//--------------------- .nv.compat                --------------------------
	.section	.nv.compat,"",@"SHT_CUDA_COMPAT_INFO"
	.align	4
        /*0000*/ 	.byte	0x02, 0x09, 0x01, 0x00, 0x02, 0x02, 0x04, 0x00, 0x02, 0x05, 0x05, 0x00, 0x03, 0x07, 0x01, 0x01
        /*0010*/ 	.byte	0x02, 0x03, 0x01, 0x00, 0x02, 0x06, 0x01, 0x00, 0x04, 0x0b, 0x08, 0x00, 0x00, 0x00, 0x00, 0x00
        /*0020*/ 	.byte	0x00, 0x00, 0x00, 0x00


//--------------------- .nv.info._ZN7cutlass13device_kernelINS_4gemm6kernel13GemmUniversalIN4cute5tupleIJiiiiEEENS1_10collective13CollectiveMmaINS1_37MainloopSm90TmaGmmaWarpSpecializedFP8ILi11ENS5_IJNS4_1CILi1EEESB_SB_EEENS1_35KernelTmaWarpSpecializedCooperativeEEENS5_IJNSA_ILi256EEENSA_ILi64EEESG_EEENS_12float_e4m3_tENS5_IJlSB_lEEESI_SJ_NS4_8TiledMMAINS4_8MMA_AtomIJNS4_4SM904GMMA30MMA_64x64x32_F32E4M3E4M3_SS_TNILNSN_7ScaleInE1ELSP_1EEEEEENS4_6LayoutINS5_IJNSA_ILi2EEESB_SB_EEENS5_IJSB_NSA_ILi0EEESV_EEEEENS5_IJNS4_10UnderscoreESY_SY_EEEEENS4_13SM90_TMA_LOADENS4_14ComposedLayoutINS4_7SwizzleILi2ELi4ELi3EEENS4_18smem_ptr_flag_bitsILi8EEENSS_INS5_IJNSA_ILi8EEESG_EEENS5_IJSG_SB_EEEEEEEvNS4_8identityES11_S1B_vS1C_EENS_8epilogue10collective6detail29Sm90TmaWarpSpecializedAdapterINS1F_15DefaultEpilogueISI_SJ_SJ_NS1E_6thread17LinearCombinationISI_Li1EffLNS1J_9ScaleType4KindE0ELNS_15FloatRoundStyleE2ESI_EENS1_15EpilogueDefaultEEEEEvvEEEEvNT_6ParamsE --------------------------
	.section	.nv.info._ZN7cutlass13device_kernelINS_4gemm6kernel13GemmUniversalIN4cute5tupleIJiiiiEEENS1_10collective13CollectiveMmaINS1_37MainloopSm90TmaGmmaWarpSpecializedFP8ILi11ENS5_IJNS4_1CILi1EEESB_SB_EEENS1_35KernelTmaWarpSpecializedCooperativeEEENS5_IJNSA_ILi256EEENSA_ILi64EEESG_EEENS_12float_e4m3_tENS5_IJlSB_lEEESI_SJ_NS4_8TiledMMAINS4_8MMA_AtomIJNS4_4SM904GMMA30MMA_64x64x32_F32E4M3E4M3_SS_TNILNSN_7ScaleInE1ELSP_1EEEEEENS4_6LayoutINS5_IJNSA_ILi2EEESB_SB_EEENS5_IJSB_NSA_ILi0EEESV_EEEEENS5_IJNS4_10UnderscoreESY_SY_EEEEENS4_13SM90_TMA_LOADENS4_14ComposedLayoutINS4_7SwizzleILi2ELi4ELi3EEENS4_18smem_ptr_flag_bitsILi8EEENSS_INS5_IJNSA_ILi8EEESG_EEENS5_IJSG_SB_EEEEEEEvNS4_8identityES11_S1B_vS1C_EENS_8epilogue10collective6detail29Sm90TmaWarpSpecializedAdapterINS1F_15DefaultEpilogueISI_SJ_SJ_NS1E_6thread17LinearCombinationISI_Li1EffLNS1J_9ScaleType4KindE0ELNS_15FloatRoundStyleE2ESI_EENS1_15EpilogueDefaultEEEEEvvEEEEvNT_6ParamsE,"",@"SHT_CUDA_INFO"
	.sectionflags	@""
	.align	4


	//----- nvinfo : EIATTR_CUDA_API_VERSION
	.align		4
        /*0000*/ 	.byte	0x04, 0x37
        /*0002*/ 	.short	(.L_18 - .L_17)
.L_17:
        /*0004*/ 	.word	0x00000082


	//----- nvinfo : EIATTR_KPARAM_INFO
	.align		4
.L_18:
        /*0008*/ 	.byte	0x04, 0x17
        /*000a*/ 	.short	(.L_20 - .L_19)
.L_19:
        /*000c*/ 	.word	0x00000000
        /*0010*/ 	.short	0x0000
        /*0012*/ 	.short	0x0070
        /*0014*/ 	.byte	0x00, 0xf0, 0x01, 0x10


	//----- nvinfo : EIATTR_SPARSE_MMA_MASK
	.align		4
.L_20:
        /*0018*/ 	.byte	0x03, 0x50
        /*001a*/ 	.short	0x0000


	//----- nvinfo : EIATTR_MAXREG_COUNT
	.align		4
        /*001c*/ 	.byte	0x03, 0x1b
        /*001e*/ 	.short	0x00a8


	//----- nvinfo : EIATTR_NUM_BARRIERS
	.align		4
        /*0020*/ 	.byte	0x02, 0x4c
        /*0022*/ 	.byte	0x01
	.zero		1


	//----- nvinfo : EIATTR_MERCURY_ISA_VERSION
	.align		4
        /*0024*/ 	.byte	0x03, 0x5f
        /*0026*/ 	.short	0x0101


	//----- nvinfo : EIATTR_INT_WARP_WIDE_INSTR_OFFSETS
	.align		4
        /*0028*/ 	.byte	0x04, 0x31
        /*002a*/ 	.short	(.L_22 - .L_21)


	//   ....[0]....
.L_21:
        /*002c*/ 	.word	0x000004e0


	//   ....[1]....
        /*0030*/ 	.word	0x000004f0


	//   ....[2]....
        /*0034*/ 	.word	0x000005e0


	//----- nvinfo : EIATTR_COOP_GROUP_MASK_REGIDS
	.align		4
.L_22:
        /*0038*/ 	.byte	0x04, 0x29
        /*003a*/ 	.short	(.L_24 - .L_23)


	//   ....[0]....
.L_23:
        /*003c*/ 	.word	0xffffffff


	//   ....[1]....
        /*0040*/ 	.word	0xffffffff


	//   ....[2]....
        /*0044*/ 	.word	0xffffffff


	//   ....[3]....
        /*0048*/ 	.word	0xffffffff


	//   ....[4]....
        /*004c*/ 	.word	0xffffffff


	//----- nvinfo : EIATTR_COOP_GROUP_INSTR_OFFSETS
	.align		4
.L_24:
        /*0050*/ 	.byte	0x04, 0x28
        /*0052*/ 	.short	(.L_26 - .L_25)


	//   ....[0]....
.L_25:
        /*0054*/ 	.word	0x00000060


	//   ....[1]....
        /*0058*/ 	.word	0x00000070


	//   ....[2]....
        /*005c*/ 	.word	0x00000130


	//   ....[3]....
        /*0060*/ 	.word	0x000003d0


	//   ....[4]....
        /*0064*/ 	.word	0x000010d0


	//----- nvinfo : EIATTR_REG_RECONFIG
	.align		4
.L_26:
        /*0068*/ 	.byte	0x01, 0x54
	.zero		2


	//----- nvinfo : EIATTR_MBARRIER_INSTR_OFFSETS
	.align		4
        /*006c*/ 	.byte	0x04, 0x39
        /*006e*/ 	.short	(.L_28 - .L_27)


	//   ....[0]....
.L_27:
        /*0070*/ 	.word	0x00000250
        /*0074*/ 	.word	0x000000ff
        /*0078*/ 	.word	0x00000000
        /*007c*/ 	.short	0x0100
        /*007e*/ 	.byte	0x08
	.zero		1


	//   ....[1]....
        /*0080*/ 	.word	0x00000260
        /*0084*/ 	.word	0x000000ff
        /*0088*/ 	.word	0x00000058
        /*008c*/ 	.short	0x0100
        /*008e*/ 	.byte	0x08
	.zero		1


	//   ....[2]....
        /*0090*/ 	.word	0x00000270
        /*0094*/ 	.word	0x000000ff
        /*0098*/ 	.word	0x00000008
        /*009c*/ 	.short	0x0100
        /*009e*/ 	.byte	0x08
	.zero		1


	//   ....[3]....
        /*00a0*/ 	.word	0x00000280
        /*00a4*/ 	.word	0x000000ff
        /*00a8*/ 	.word	0x00000060
        /*00ac*/ 	.short	0x0100
        /*00ae*/ 	.byte	0x08
	.zero		1


	//   ....[4]....
        /*00b0*/ 	.word	0x00000290
        /*00b4*/ 	.word	0x000000ff
        /*00b8*/ 	.word	0x00000010
        /*00bc*/ 	.short	0x0100
        /*00be*/ 	.byte	0x08
	.zero		1


	//   ....[5]....
        /*00c0*/ 	.word	0x000002a0
        /*00c4*/ 	.word	0x000000ff
        /*00c8*/ 	.word	0x00000068
        /*00cc*/ 	.short	0x0100
        /*00ce*/ 	.byte	0x08
	.zero		1


	//   ....[6]....
        /*00d0*/ 	.word	0x000002b0
        /*00d4*/ 	.word	0x000000ff
        /*00d8*/ 	.word	0x00000018
        /*00dc*/ 	.short	0x0100
        /*00de*/ 	.byte	0x08
	.zero		1


	//   ....[7]....
        /*00e0*/ 	.word	0x000002c0
        /*00e4*/ 	.word	0x000000ff
        /*00e8*/ 	.word	0x00000070
        /*00ec*/ 	.short	0x0100
        /*00ee*/ 	.byte	0x08
	.zero		1


	//   ....[8]....
        /*00f0*/ 	.word	0x000002d0
        /*00f4*/ 	.word	0x000000ff
        /*00f8*/ 	.word	0x00000020
        /*00fc*/ 	.short	0x0100
        /*00fe*/ 	.byte	0x08
	.zero		1


	//   ....[9]....
        /*0100*/ 	.word	0x000002e0
        /*0104*/ 	.word	0x000000ff
        /*0108*/ 	.word	0x00000078
        /*010c*/ 	.short	0x0100
        /*010e*/ 	.byte	0x08
	.zero		1


	//   ....[10]....
        /*0110*/ 	.word	0x000002f0
        /*0114*/ 	.word	0x000000ff
        /*0118*/ 	.word	0x00000028
        /*011c*/ 	.short	0x0100
        /*011e*/ 	.byte	0x08
	.zero		1


	//   ....[11]....
        /*0120*/ 	.word	0x00000300
        /*0124*/ 	.word	0x000000ff
        /*0128*/ 	.word	0x00000080
        /*012c*/ 	.short	0x0100
        /*012e*/ 	.byte	0x08
	.zero		1


	//   ....[12]....
        /*0130*/ 	.word	0x00000310
        /*0134*/ 	.word	0x000000ff
        /*0138*/ 	.word	0x00000030
        /*013c*/ 	.short	0x0100
        /*013e*/ 	.byte	0x08
	.zero		1


	//   ....[13]....
        /*0140*/ 	.word	0x00000320
        /*0144*/ 	.word	0x000000ff
        /*0148*/ 	.word	0x00000088
        /*014c*/ 	.short	0x0100
        /*014e*/ 	.byte	0x08
	.zero		1


	//   ....[14]....
        /*0150*/ 	.word	0x00000330
        /*0154*/ 	.word	0x000000ff
        /*0158*/ 	.word	0x00000038
        /*015c*/ 	.short	0x0100
        /*015e*/ 	.byte	0x08
	.zero		1


	//   ....[15]....
        /*0160*/ 	.word	0x00000340
        /*0164*/ 	.word	0x000000ff
        /*0168*/ 	.word	0x00000090
        /*016c*/ 	.short	0x0100
        /*016e*/ 	.byte	0x08
	.zero		1


	//   ....[16]....
        /*0170*/ 	.word	0x00000350
        /*0174*/ 	.word	0x000000ff
        /*0178*/ 	.word	0x00000040
        /*017c*/ 	.short	0x0100
        /*017e*/ 	.byte	0x08
	.zero		1


	//   ....[17]....
        /*0180*/ 	.word	0x00000360
        /*0184*/ 	.word	0x000000ff
        /*0188*/ 	.word	0x00000098
        /*018c*/ 	.short	0x0100
        /*018e*/ 	.byte	0x08
	.zero		1


	//   ....[18]....
        /*0190*/ 	.word	0x00000370
        /*0194*/ 	.word	0x000000ff
        /*0198*/ 	.word	0x00000048
        /*019c*/ 	.short	0x0100
        /*019e*/ 	.byte	0x08
	.zero		1


	//   ....[19]....
        /*01a0*/ 	.word	0x00000380
        /*01a4*/ 	.word	0x000000ff
        /*01a8*/ 	.word	0x000000a0
        /*01ac*/ 	.short	0x0100
        /*01ae*/ 	.byte	0x08
	.zero		1


	//   ....[20]....
        /*01b0*/ 	.word	0x00000390
        /*01b4*/ 	.word	0x000000ff
        /*01b8*/ 	.word	0x00000050
        /*01bc*/ 	.short	0x0100
        /*01be*/ 	.byte	0x08
	.zero		1


	//   ....[21]....
        /*01c0*/ 	.word	0x000003a0
        /*01c4*/ 	.word	0x000000ff
        /*01c8*/ 	.word	0x000000a8
        /*01cc*/ 	.short	0x0100
        /*01ce*/ 	.byte	0x08
	.zero		1


	//   ....[22]....
        /*01d0*/ 	.word	0x00000630
        /*01d4*/ 	.word	0x000000ff
        /*01d8*/ 	.word	0x000000c0
        /*01dc*/ 	.short	0x0100
        /*01de*/ 	.byte	0x06
	.zero		1


	//   ....[23]....
        /*01e0*/ 	.word	0x00000690
        /*01e4*/ 	.word	0x000000ff
        /*01e8*/ 	.word	0x000000c8
        /*01ec*/ 	.short	0x0100
        /*01ee*/ 	.byte	0x06
	.zero		1


	//   ....[24]....
        /*01f0*/ 	.word	0x00001600
        /*01f4*/ 	.word	0x000000ff
        /*01f8*/ 	.word	0x00000000
        /*01fc*/ 	.short	0x010a
        /*01fe*/ 	.byte	0x06
	.zero		1


	//   ....[25]....
        /*0200*/ 	.word	0x00001640
        /*0204*/ 	.word	0x000000ff
        /*0208*/ 	.word	0x00000000
        /*020c*/ 	.short	0x010a
        /*020e*/ 	.byte	0x06
	.zero		1


	//   ....[26]....
        /*0210*/ 	.word	0x00002010
        /*0214*/ 	.word	0x000000ff
        /*0218*/ 	.word	0x00000000
        /*021c*/ 	.short	0x010a
        /*021e*/ 	.byte	0x0c
	.zero		1


	//   ....[27]....
        /*0220*/ 	.word	0x00002050
        /*0224*/ 	.word	0x000000ff
        /*0228*/ 	.word	0x00000000
        /*022c*/ 	.short	0x010a
        /*022e*/ 	.byte	0x0c
	.zero		1


	//   ....[28]....
        /*0230*/ 	.word	0x00002720
        /*0234*/ 	.word	0x000000ff
        /*0238*/ 	.word	0x00000000
        /*023c*/ 	.short	0x0101
        /*023e*/ 	.byte	0x08
	.zero		1


	//   ....[29]....
        /*0240*/ 	.word	0x00002d70
        /*0244*/ 	.word	0x000000ff
        /*0248*/ 	.word	0x00000000
        /*024c*/ 	.short	0x0101
        /*024e*/ 	.byte	0x08
	.zero		1


	//   ....[30]....
        /*0250*/ 	.word	0x00008880
        /*0254*/ 	.word	0x00000013
        /*0258*/ 	.word	0x00000058
        /*025c*/ 	.short	0x010a
        /*025e*/ 	.byte	0x3f
	.zero		1


	//   ....[31]....
        /*0260*/ 	.word	0x00008c20
        /*0264*/ 	.word	0x00000008
        /*0268*/ 	.word	0x000000c8
        /*026c*/ 	.short	0x0101
        /*026e*/ 	.byte	0x3f
	.zero		1


	//   ....[32]....
        /*0270*/ 	.word	0x00009330
        /*0274*/ 	.word	0x00000006
        /*0278*/ 	.word	0x00000000
        /*027c*/ 	.short	0x010a
        /*027e*/ 	.byte	0x3f
	.zero		1


	//   ....[33]....
        /*0280*/ 	.word	0x000093b0
        /*0284*/ 	.word	0x00000007
        /*0288*/ 	.word	0x00000000
        /*028c*/ 	.short	0x010a
        /*028e*/ 	.byte	0x3f
	.zero		1


	//   ....[34]....
        /*0290*/ 	.word	0x00009440
        /*0294*/ 	.word	0x00000006
        /*0298*/ 	.word	0x00000000
        /*029c*/ 	.short	0x010a
        /*029e*/ 	.byte	0x3f
	.zero		1


	//   ....[35]....
        /*02a0*/ 	.word	0x000094d0
        /*02a4*/ 	.word	0x00000009
        /*02a8*/ 	.word	0x00000000
        /*02ac*/ 	.short	0x010a
        /*02ae*/ 	.byte	0x3f
	.zero		1


	//   ....[36]....
        /*02b0*/ 	.word	0x00009560
        /*02b4*/ 	.word	0x00000006
        /*02b8*/ 	.word	0x00000000
        /*02bc*/ 	.short	0x010a
        /*02be*/ 	.byte	0x3f
	.zero		1


	//   ....[37]....
        /*02c0*/ 	.word	0x000095f0
        /*02c4*/ 	.word	0x00000009
        /*02c8*/ 	.word	0x00000000
        /*02cc*/ 	.short	0x010a
        /*02ce*/ 	.byte	0x3f
	.zero		1


	//   ....[38]....
        /*02d0*/ 	.word	0x00009680
        /*02d4*/ 	.word	0x00000006
        /*02d8*/ 	.word	0x00000000
        /*02dc*/ 	.short	0x010a
        /*02de*/ 	.byte	0x3f
	.zero		1


	//   ....[39]....
        /*02e0*/ 	.word	0x00009710
        /*02e4*/ 	.word	0x00000009
        /*02e8*/ 	.word	0x00000000
        /*02ec*/ 	.short	0x010a
        /*02ee*/ 	.byte	0x3f
	.zero		1


	//   ....[40]....
        /*02f0*/ 	.word	0x000097a0
        /*02f4*/ 	.word	0x0000000a
        /*02f8*/ 	.word	0x00000000
        /*02fc*/ 	.short	0x010a
        /*02fe*/ 	.byte	0x3f
	.zero		1


	//   ....[41]....
        /*0300*/ 	.word	0x00009830
        /*0304*/ 	.word	0x0000000b
        /*0308*/ 	.word	0x00000000
        /*030c*/ 	.short	0x010a
        /*030e*/ 	.byte	0x3f
	.zero		1


	//   ....[42]....
        /*0310*/ 	.word	0x000098c0
        /*0314*/ 	.word	0x00000003
        /*0318*/ 	.word	0x00000000
        /*031c*/ 	.short	0x010a
        /*031e*/ 	.byte	0x3f
	.zero		1


	//   ....[43]....
        /*0320*/ 	.word	0x00009930
        /*0324*/ 	.word	0x0000000b
        /*0328*/ 	.word	0x00000000
        /*032c*/ 	.short	0x010a
        /*032e*/ 	.byte	0x3f
	.zero		1


	//   ....[44]....
        /*0330*/ 	.word	0x00009990
        /*0334*/ 	.word	0x0000000c
        /*0338*/ 	.word	0x00000000
        /*033c*/ 	.short	0x010a
        /*033e*/ 	.byte	0x3f
	.zero		1


	//   ....[45]....
        /*0340*/ 	.word	0x00009a60
        /*0344*/ 	.word	0x00000013
        /*0348*/ 	.word	0x00000058
        /*034c*/ 	.short	0x010a
        /*034e*/ 	.byte	0x3f
	.zero		1


	//   ....[46]....
        /*0350*/ 	.word	0x00009b40
        /*0354*/ 	.word	0x00000006
        /*0358*/ 	.word	0x00000000
        /*035c*/ 	.short	0x010a
        /*035e*/ 	.byte	0x3f
	.zero		1


	//   ....[47]....
        /*0360*/ 	.word	0x00009b90
        /*0364*/ 	.word	0x00000007
        /*0368*/ 	.word	0x00000000
        /*036c*/ 	.short	0x010a
        /*036e*/ 	.byte	0x3f
	.zero		1


	//   ....[48]....
        /*0370*/ 	.word	0x00009be0
        /*0374*/ 	.word	0x00000006
        /*0378*/ 	.word	0x00000000
        /*037c*/ 	.short	0x010a
        /*037e*/ 	.byte	0x3f
	.zero		1


	//   ....[49]....
        /*0380*/ 	.word	0x00009c30
        /*0384*/ 	.word	0x00000009
        /*0388*/ 	.word	0x00000000
        /*038c*/ 	.short	0x010a
        /*038e*/ 	.byte	0x3f
	.zero		1


	//   ....[50]....
        /*0390*/ 	.word	0x00009c80
        /*0394*/ 	.word	0x00000006
        /*0398*/ 	.word	0x00000000
        /*039c*/ 	.short	0x010a
        /*039e*/ 	.byte	0x3f
	.zero		1


	//   ....[51]....
        /*03a0*/ 	.word	0x00009cd0
        /*03a4*/ 	.word	0x00000009
        /*03a8*/ 	.word	0x00000000
        /*03ac*/ 	.short	0x010a
        /*03ae*/ 	.byte	0x3f
	.zero		1


	//   ....[52]....
        /*03b0*/ 	.word	0x00009d20
        /*03b4*/ 	.word	0x00000006
        /*03b8*/ 	.word	0x00000000
        /*03bc*/ 	.short	0x010a
        /*03be*/ 	.byte	0x3f
	.zero		1


	//   ....[53]....
        /*03c0*/ 	.word	0x00009d70
        /*03c4*/ 	.word	0x00000009
        /*03c8*/ 	.word	0x00000000
        /*03cc*/ 	.short	0x010a
        /*03ce*/ 	.byte	0x3f
	.zero		1


	//   ....[54]....
        /*03d0*/ 	.word	0x00009dc0
        /*03d4*/ 	.word	0x0000000a
        /*03d8*/ 	.word	0x00000000
        /*03dc*/ 	.short	0x010a
        /*03de*/ 	.byte	0x3f
	.zero		1


	//   ....[55]....
        /*03e0*/ 	.word	0x00009e10
        /*03e4*/ 	.word	0x0000000b
        /*03e8*/ 	.word	0x00000000
        /*03ec*/ 	.short	0x010a
        /*03ee*/ 	.byte	0x3f
	.zero		1


	//----- nvinfo : EIATTR_NUM_MBARRIERS
	.align		4
.L_28:
        /*03f0*/ 	.byte	0x03, 0x38
        /*03f2*/ 	.short	0x0018


	//----- nvinfo : EIATTR_EXIT_INSTR_OFFSETS
	.align		4
        /*03f4*/ 	.byte	0x04, 0x1c
        /*03f6*/ 	.short	(.L_30 - .L_29)


	//   ....[0]....
.L_29:
        /*03f8*/ 	.word	0x000006e0


	//   ....[1]....
        /*03fc*/ 	.word	0x00000fa0


	//   ....[2]....
        /*0400*/ 	.word	0x00007ef0


	//   ....[3]....
        /*0404*/ 	.word	0x00008520


	//   ....[4]....
        /*0408*/ 	.word	0x00009910


	//----- nvinfo : EIATTR_MAX_THREADS
	.align		4
.L_30:
        /*040c*/ 	.byte	0x04, 0x05
        /*040e*/ 	.short	(.L_32 - .L_31)
.L_31:
        /*0410*/ 	.word	0x00000180
        /*0414*/ 	.word	0x00000001
        /*0418*/ 	.word	0x00000001


	//----- nvinfo : EIATTR_CRS_STACK_SIZE
	.align		4
.L_32:
        /*041c*/ 	.byte	0x04, 0x1e
        /*041e*/ 	.short	(.L_34 - .L_33)
.L_33:
        /*0420*/ 	.word	0x00000000


	//----- nvinfo : EIATTR_CBANK_PARAM_SIZE
	.align		4
.L_34:
        /*0424*/ 	.byte	0x03, 0x19
        /*0426*/ 	.short	0x0470


	//----- nvinfo : EIATTR_PARAM_CBANK
	.align		4
        /*0428*/ 	.byte	0x04, 0x0a
        /*042a*/ 	.short	(.L_36 - .L_35)
	.align		4
.L_35:
        /*042c*/ 	.word	index@(.nv.constant0._ZN7cutlass13device_kernelINS_4gemm6kernel13GemmUniversalIN4cute5tupleIJiiiiEEENS1_10collective13CollectiveMmaINS1_37MainloopSm90TmaGmmaWarpSpecializedFP8ILi11ENS5_IJNS4_1CILi1EEESB_SB_EEENS1_35KernelTmaWarpSpecializedCooperativeEEENS5_IJNSA_ILi256EEENSA_ILi64EEESG_EEENS_12float_e4m3_tENS5_IJlSB_lEEESI_SJ_NS4_8TiledMMAINS4_8MMA_AtomIJNS4_4SM904GMMA30MMA_64x64x32_F32E4M3E4M3_SS_TNILNSN_7ScaleInE1ELSP_1EEEEEENS4_6LayoutINS5_IJNSA_ILi2EEESB_SB_EEENS5_IJSB_NSA_ILi0EEESV_EEEEENS5_IJNS4_10UnderscoreESY_SY_EEEEENS4_13SM90_TMA_LOADENS4_14ComposedLayoutINS4_7SwizzleILi2ELi4ELi3EEENS4_18smem_ptr_flag_bitsILi8EEENSS_INS5_IJNSA_ILi8EEESG_EEENS5_IJSG_SB_EEEEEEEvNS4_8identityES11_S1B_vS1C_EENS_8epilogue10collective6detail29Sm90TmaWarpSpecializedAdapterINS1F_15DefaultEpilogueISI_SJ_SJ_NS1E_6thread17LinearCombinationISI_Li1EffLNS1J_9ScaleType4KindE0ELNS_15FloatRoundStyleE2ESI_EENS1_15EpilogueDefaultEEEEEvvEEEEvNT_6ParamsE)
        /*0430*/ 	.short	0x0210
        /*0432*/ 	.short	0x0470


	//----- nvinfo : EIATTR_SW_WAR
	.align		4
.L_36:
        /*0434*/ 	.byte	0x04, 0x36
        /*0436*/ 	.short	(.L_38 - .L_37)
.L_37:
        /*0438*/ 	.word	0x00000008
.L_38:


//--------------------- .nv.callgraph             --------------------------
	.section	.nv.callgraph,"",@"SHT_CUDA_CALLGRAPH"
	.align	4
	.sectionentsize	8
	.align		4
        /*0000*/ 	.word	0x00000000
	.align		4
        /*0004*/ 	.word	0xffffffff
	.align		4
        /*0008*/ 	.word	0x00000000
	.align		4
        /*000c*/ 	.word	0xfffffffe
	.align		4
        /*0010*/ 	.word	0x00000000
	.align		4
        /*0014*/ 	.word	0xfffffffd
	.align		4
        /*0018*/ 	.word	0x00000000
	.align		4
        /*001c*/ 	.word	0xfffffffc


//--------------------- .nv.constant4             --------------------------
	.section	.nv.constant4,"a",@progbits
	.align	8
	.align		8
.nv.constant4:
        /*0000*/ 	.dword	_ZN39_INTERNAL_b9a529db_4_k_cu_40dc697a_84554cuda3std3__45__cpo5beginE
	.align		8
        /*0008*/ 	.dword	_ZN39_INTERNAL_b9a529db_4_k_cu_40dc697a_84554cuda3std3__45__cpo3endE
	.align		8
        /*0010*/ 	.dword	_ZN39_INTERNAL_b9a529db_4_k_cu_40dc697a_84554cuda3std3__45__cpo6cbeginE
	.align		8
        /*0018*/ 	.dword	_ZN39_INTERNAL_b9a529db_4_k_cu_40dc697a_84554cuda3std3__45__cpo4cendE
	.align		8
        /*0020*/ 	.dword	_ZN39_INTERNAL_b9a529db_4_k_cu_40dc697a_84554cuda3std3__441_GLOBAL__N__b9a529db_4_k_cu_40dc697a_84556ignoreE
	.align		8
        /*0028*/ 	.dword	_ZN39_INTERNAL_b9a529db_4_k_cu_40dc697a_84554cuda3std3__419piecewise_constructE
	.align		8
        /*0030*/ 	.dword	_ZN39_INTERNAL_b9a529db_4_k_cu_40dc697a_84554cuda3std3__48in_placeE
	.align		8
        /*0038*/ 	.dword	_ZN39_INTERNAL_b9a529db_4_k_cu_40dc697a_84554cuda3std6ranges3__45__cpo4swapE
	.align		8
        /*0040*/ 	.dword	_ZN39_INTERNAL_b9a529db_4_k_cu_40dc697a_84554cuda3std6ranges3__45__cpo9iter_moveE
	.align		8
        /*0048*/ 	.dword	_ZN39_INTERNAL_b9a529db_4_k_cu_40dc697a_84554cute7productE
	.align		8
        /*0050*/ 	.dword	_ZN39_INTERNAL_b9a529db_4_k_cu_40dc697a_84554cute1_E


//--------------------- .text._ZN7cutlass13device_kernelINS_4gemm6kernel13GemmUniversalIN4cute5tupleIJiiiiEEENS1_10collective13CollectiveMmaINS1_37MainloopSm90TmaGmmaWarpSpecializedFP8ILi11ENS5_IJNS4_1CILi1EEESB_SB_EEENS1_35KernelTmaWarpSpecializedCooperativeEEENS5_IJNSA_ILi256EEENSA_ILi64EEESG_EEENS_12float_e4m3_tENS5_IJlSB_lEEESI_SJ_NS4_8TiledMMAINS4_8MMA_AtomIJNS4_4SM904GMMA30MMA_64x64x32_F32E4M3E4M3_SS_TNILNSN_7ScaleInE1ELSP_1EEEEEENS4_6LayoutINS5_IJNSA_ILi2EEESB_SB_EEENS5_IJSB_NSA_ILi0EEESV_EEEEENS5_IJNS4_10UnderscoreESY_SY_EEEEENS4_13SM90_TMA_LOADENS4_14ComposedLayoutINS4_7SwizzleILi2ELi4ELi3EEENS4_18smem_ptr_flag_bitsILi8EEENSS_INS5_IJNSA_ILi8EEESG_EEENS5_IJSG_SB_EEEEEEEvNS4_8identityES11_S1B_vS1C_EENS_8epilogue10collective6detail29Sm90TmaWarpSpecializedAdapterINS1F_15DefaultEpilogueISI_SJ_SJ_NS1E_6thread17LinearCombinationISI_Li1EffLNS1J_9ScaleType4KindE0ELNS_15FloatRoundStyleE2ESI_EENS1_15EpilogueDefaultEEEEEvvEEEEvNT_6ParamsE --------------------------
	.section	.text._ZN7cutlass13device_kernelINS_4gemm6kernel13GemmUniversalIN4cute5tupleIJiiiiEEENS1_10collective13CollectiveMmaINS1_37MainloopSm90TmaGmmaWarpSpecializedFP8ILi11ENS5_IJNS4_1CILi1EEESB_SB_EEENS1_35KernelTmaWarpSpecializedCooperativeEEENS5_IJNSA_ILi256EEENSA_ILi64EEESG_EEENS_12float_e4m3_tENS5_IJlSB_lEEESI_SJ_NS4_8TiledMMAINS4_8MMA_AtomIJNS4_4SM904GMMA30MMA_64x64x32_F32E4M3E4M3_SS_TNILNSN_7ScaleInE1ELSP_1EEEEEENS4_6LayoutINS5_IJNSA_ILi2EEESB_SB_EEENS5_IJSB_NSA_ILi0EEESV_EEEEENS5_IJNS4_10UnderscoreESY_SY_EEEEENS4_13SM90_TMA_LOADENS4_14ComposedLayoutINS4_7SwizzleILi2ELi4ELi3EEENS4_18smem_ptr_flag_bitsILi8EEENSS_INS5_IJNSA_ILi8EEESG_EEENS5_IJSG_SB_EEEEEEEvNS4_8identityES11_S1B_vS1C_EENS_8epilogue10collective6detail29Sm90TmaWarpSpecializedAdapterINS1F_15DefaultEpilogueISI_SJ_SJ_NS1E_6thread17LinearCombinationISI_Li1EffLNS1J_9ScaleType4KindE0ELNS_15FloatRoundStyleE2ESI_EENS1_15EpilogueDefaultEEEEEvvEEEEvNT_6ParamsE,"ax",@progbits
	.align	128
.text._ZN7cutlass13device_kernelINS_4gemm6kernel13GemmUniversalIN4cute5tupleIJiiiiEEENS1_10collective13CollectiveMmaINS1_37MainloopSm90TmaGmmaWarpSpecializedFP8ILi11ENS5_IJNS4_1CILi1EEESB_SB_EEENS1_35KernelTmaWarpSpecializedCooperativeEEENS5_IJNSA_ILi256EEENSA_ILi64EEESG_EEENS_12float_e4m3_tENS5_IJlSB_lEEESI_SJ_NS4_8TiledMMAINS4_8MMA_AtomIJNS4_4SM904GMMA30MMA_64x64x32_F32E4M3E4M3_SS_TNILNSN_7ScaleInE1ELSP_1EEEEEENS4_6LayoutINS5_IJNSA_ILi2EEESB_SB_EEENS5_IJSB_NSA_ILi0EEESV_EEEEENS5_IJNS4_10UnderscoreESY_SY_EEEEENS4_13SM90_TMA_LOADENS4_14ComposedLayoutINS4_7SwizzleILi2ELi4ELi3EEENS4_18smem_ptr_flag_bitsILi8EEENSS_INS5_IJNSA_ILi8EEESG_EEENS5_IJSG_SB_EEEEEEEvNS4_8identityES11_S1B_vS1C_EENS_8epilogue10collective6detail29Sm90TmaWarpSpecializedAdapterINS1F_15DefaultEpilogueISI_SJ_SJ_NS1E_6thread17LinearCombinationISI_Li1EffLNS1J_9ScaleType4KindE0ELNS_15FloatRoundStyleE2ESI_EENS1_15EpilogueDefaultEEEEEvvEEEEvNT_6ParamsE:
        .type           _ZN7cutlass13device_kernelINS_4gemm6kernel13GemmUniversalIN4cute5tupleIJiiiiEEENS1_10collective13CollectiveMmaINS1_37MainloopSm90TmaGmmaWarpSpecializedFP8ILi11ENS5_IJNS4_1CILi1EEESB_SB_EEENS1_35KernelTmaWarpSpecializedCooperativeEEENS5_IJNSA_ILi256EEENSA_ILi64EEESG_EEENS_12float_e4m3_tENS5_IJlSB_lEEESI_SJ_NS4_8TiledMMAINS4_8MMA_AtomIJNS4_4SM904GMMA30MMA_64x64x32_F32E4M3E4M3_SS_TNILNSN_7ScaleInE1ELSP_1EEEEEENS4_6LayoutINS5_IJNSA_ILi2EEESB_SB_EEENS5_IJSB_NSA_ILi0EEESV_EEEEENS5_IJNS4_10UnderscoreESY_SY_EEEEENS4_13SM90_TMA_LOADENS4_14ComposedLayoutINS4_7SwizzleILi2ELi4ELi3EEENS4_18smem_ptr_flag_bitsILi8EEENSS_INS5_IJNSA_ILi8EEESG_EEENS5_IJSG_SB_EEEEEEEvNS4_8identityES11_S1B_vS1C_EENS_8epilogue10collective6detail29Sm90TmaWarpSpecializedAdapterINS1F_15DefaultEpilogueISI_SJ_SJ_NS1E_6thread17LinearCombinationISI_Li1EffLNS1J_9ScaleType4KindE0ELNS_15FloatRoundStyleE2ESI_EENS1_15EpilogueDefaultEEEEEvvEEEEvNT_6ParamsE,@function
        .size           _ZN7cutlass13device_kernelINS_4gemm6kernel13GemmUniversalIN4cute5tupleIJiiiiEEENS1_10collective13CollectiveMmaINS1_37MainloopSm90TmaGmmaWarpSpecializedFP8ILi11ENS5_IJNS4_1CILi1EEESB_SB_EEENS1_35KernelTmaWarpSpecializedCooperativeEEENS5_IJNSA_ILi256EEENSA_ILi64EEESG_EEENS_12float_e4m3_tENS5_IJlSB_lEEESI_SJ_NS4_8TiledMMAINS4_8MMA_AtomIJNS4_4SM904GMMA30MMA_64x64x32_F32E4M3E4M3_SS_TNILNSN_7ScaleInE1ELSP_1EEEEEENS4_6LayoutINS5_IJNSA_ILi2EEESB_SB_EEENS5_IJSB_NSA_ILi0EEESV_EEEEENS5_IJNS4_10UnderscoreESY_SY_EEEEENS4_13SM90_TMA_LOADENS4_14ComposedLayoutINS4_7SwizzleILi2ELi4ELi3EEENS4_18smem_ptr_flag_bitsILi8EEENSS_INS5_IJNSA_ILi8EEESG_EEENS5_IJSG_SB_EEEEEEEvNS4_8identityES11_S1B_vS1C_EENS_8epilogue10collective6detail29Sm90TmaWarpSpecializedAdapterINS1F_15DefaultEpilogueISI_SJ_SJ_NS1E_6thread17LinearCombinationISI_Li1EffLNS1J_9ScaleType4KindE0ELNS_15FloatRoundStyleE2ESI_EENS1_15EpilogueDefaultEEEEEvvEEEEvNT_6ParamsE,(.L_x_216 - _ZN7cutlass13device_kernelINS_4gemm6kernel13GemmUniversalIN4cute5tupleIJiiiiEEENS1_10collective13CollectiveMmaINS1_37MainloopSm90TmaGmmaWarpSpecializedFP8ILi11ENS5_IJNS4_1CILi1EEESB_SB_EEENS1_35KernelTmaWarpSpecializedCooperativeEEENS5_IJNSA_ILi256EEENSA_ILi64EEESG_EEENS_12float_e4m3_tENS5_IJlSB_lEEESI_SJ_NS4_8TiledMMAINS4_8MMA_AtomIJNS4_4SM904GMMA30MMA_64x64x32_F32E4M3E4M3_SS_TNILNSN_7ScaleInE1ELSP_1EEEEEENS4_6LayoutINS5_IJNSA_ILi2EEESB_SB_EEENS5_IJSB_NSA_ILi0EEESV_EEEEENS5_IJNS4_10UnderscoreESY_SY_EEEEENS4_13SM90_TMA_LOADENS4_14ComposedLayoutINS4_7SwizzleILi2ELi4ELi3EEENS4_18smem_ptr_flag_bitsILi8EEENSS_INS5_IJNSA_ILi8EEESG_EEENS5_IJSG_SB_EEEEEEEvNS4_8identityES11_S1B_vS1C_EENS_8epilogue10collective6detail29Sm90TmaWarpSpecializedAdapterINS1F_15DefaultEpilogueISI_SJ_SJ_NS1E_6thread17LinearCombinationISI_Li1EffLNS1J_9ScaleType4KindE0ELNS_15FloatRoundStyleE2ESI_EENS1_15EpilogueDefaultEEEEEvvEEEEvNT_6ParamsE)
        .other          _ZN7cutlass13device_kernelINS_4gemm6kernel13GemmUniversalIN4cute5tupleIJiiiiEEENS1_10collective13CollectiveMmaINS1_37MainloopSm90TmaGmmaWarpSpecializedFP8ILi11ENS5_IJNS4_1CILi1EEESB_SB_EEENS1_35KernelTmaWarpSpecializedCooperativeEEENS5_IJNSA_ILi256EEENSA_ILi64EEESG_EEENS_12float_e4m3_tENS5_IJlSB_lEEESI_SJ_NS4_8TiledMMAINS4_8MMA_AtomIJNS4_4SM904GMMA30MMA_64x64x32_F32E4M3E4M3_SS_TNILNSN_7ScaleInE1ELSP_1EEEEEENS4_6LayoutINS5_IJNSA_ILi2EEESB_SB_EEENS5_IJSB_NSA_ILi0EEESV_EEEEENS5_IJNS4_10UnderscoreESY_SY_EEEEENS4_13SM90_TMA_LOADENS4_14ComposedLayoutINS4_7SwizzleILi2ELi4ELi3EEENS4_18smem_ptr_flag_bitsILi8EEENSS_INS5_IJNSA_ILi8EEESG_EEENS5_IJSG_SB_EEEEEEEvNS4_8identityES11_S1B_vS1C_EENS_8epilogue10collective6detail29Sm90TmaWarpSpecializedAdapterINS1F_15DefaultEpilogueISI_SJ_SJ_NS1E_6thread17LinearCombinationISI_Li1EffLNS1J_9ScaleType4KindE0ELNS_15FloatRoundStyleE2ESI_EENS1_15EpilogueDefaultEEEEEvvEEEEvNT_6ParamsE,@"STO_CUDA_ENTRY STV_DEFAULT"
_ZN7cutlass13device_kernelINS_4gemm6kernel13GemmUniversalIN4cute5tupleIJiiiiEEENS1_10collective13CollectiveMmaINS1_37MainloopSm90TmaGmmaWarpSpecializedFP8ILi11ENS5_IJNS4_1CILi1EEESB_SB_EEENS1_35KernelTmaWarpSpecializedCooperativeEEENS5_IJNSA_ILi256EEENSA_ILi64EEESG_EEENS_12float_e4m3_tENS5_IJlSB_lEEESI_SJ_NS4_8TiledMMAINS4_8MMA_AtomIJNS4_4SM904GMMA30MMA_64x64x32_F32E4M3E4M3_SS_TNILNSN_7ScaleInE1ELSP_1EEEEEENS4_6LayoutINS5_IJNSA_ILi2EEESB_SB_EEENS5_IJSB_NSA_ILi0EEESV_EEEEENS5_IJNS4_10UnderscoreESY_SY_EEEEENS4_13SM90_TMA_LOADENS4_14ComposedLayoutINS4_7SwizzleILi2ELi4ELi3EEENS4_18smem_ptr_flag_bitsILi8EEENSS_INS5_IJNSA_ILi8EEESG_EEENS5_IJSG_SB_EEEEEEEvNS4_8identityES11_S1B_vS1C_EENS_8epilogue10collective6detail29Sm90TmaWarpSpecializedAdapterINS1F_15DefaultEpilogueISI_SJ_SJ_NS1E_6thread17LinearCombinationISI_Li1EffLNS1J_9ScaleType4KindE0ELNS_15FloatRoundStyleE2ESI_EENS1_15EpilogueDefaultEEEEEvvEEEEvNT_6ParamsE:
[----:B------:R-:W-:Y:S01]  /*0000*/  LDC R1, c[0x0][0x28] ;  /* 0x00000a00ff017b82 */ /* 0x000fe20000000800 */
[----:B------:R-:W0:Y:S01]  /*0010*/  S2R R0, SR_TID.X ;  /* 0x0000000000007919 */ /* 0x000e220000002100 */
[----:B------:R-:W-:Y:S01]  /*0020*/  ELECT P0, URZ, PT ;  /* 0x00000000003f782f */ /* 0x000fe20003800000 */
[----:B------:R-:W-:Y:S01]  /*0030*/  BSSY B0, `(.L_x_0) ;  /* 0x000000f000007945 */ /* 0x000fe20003800000 */
[--C-:B0-----:R-:W-:Y:S02]  /*0040*/  SHF.R.U32.HI R2, RZ, 0x5, R0.reuse ;  /* 0x00000005ff027819 */ /* 0x101fe40000011600 */
[----:B------:R-:W-:-:S03]  /*0050*/  SHF.R.U32.HI R3, RZ, 0x7, R0 ;  /* 0x00000007ff037819 */ /* 0x000fc60000011600 */
[----:B------:R-:W0:Y:S04]  /*0060*/  SHFL.IDX PT, R5, R2, RZ, 0x1f ;  /* 0x00001fff02057589 */ /* 0x000e2800000e0000 */
[----:B------:R1:W2:Y:S01]  /*0070*/  SHFL.IDX PT, R6, R3, RZ, 0x1f ;  /* 0x00001fff03067589 */ /* 0x0002a200000e0000 */
[----:B0-----:R-:W-:-:S13]  /*0080*/  ISETP.NE.OR P0, PT, R5, RZ, !P0 ;  /* 0x000000ff0500720c */ /* 0x001fda0004705670 */
[----:B-12---:R-:W-:Y:S05]  /*0090*/  @P0 BRA `(.L_x_1) ;  /* 0x0000000000200947 */ /* 0x006fea0003800000 */
[----:B------:R-:W-:Y:S02]  /*00a0*/  ULDC.64 UR4, c[0x0][0x198] ;  /* 0x0000660000047ab9 */ /* 0x000fe40000000a00 */
[----:B------:R-:W-:Y:S02]  /*00b0*/  UIADD3 UR6, UP0, UR4, 0xf0, URZ ;  /* 0x000000f004067890 */ /* 0x000fe4000ff1e03f */
[----:B------:R-:W-:Y:S02]  /*00c0*/  UIADD3 UR4, UP1, UR4, 0x1f0, URZ ;  /* 0x000001f004047890 */ /* 0x000fe4000ff3e03f */
[----:B------:R-:W-:Y:S02]  /*00d0*/  UIADD3.X UR7, URZ, UR5, URZ, UP0, !UPT ;  /* 0x000000053f077290 */ /* 0x000fe400087fe43f */
[----:B------:R-:W-:-:S07]  /*00e0*/  UIADD3.X UR5, URZ, UR5, URZ, UP1, !UPT ;  /* 0x000000053f057290 */ /* 0x000fce0008ffe43f */
[----:B------:R0:W-:Y:S02]  /*00f0*/  UTMACCTL.PF [UR6] ;  /* 0x00000000060079b9 */ /* 0x0001e40008040000 */
[----:B------:R0:W-:Y:S02]  /*0100*/  UTMACCTL.PF [UR4] ;  /* 0x00000000040079b9 */ /* 0x0001e40008040000 */
[----:B0-----:R-:W-:Y:S01]  /*0110*/  NOP ;  /* 0x0000000000007918 */ /* 0x001fe20000000000 */
.L_x_1:
[----:B------:R-:W-:Y:S05]  /*0120*/  BSYNC B0 ;  /* 0x0000000000007941 */ /* 0x000fea0003800000 */
.L_x_0:
[----:B------:R-:W0:Y:S02]  /*0130*/  SHFL.IDX PT, R3, R2, RZ, 0x1f ;  /* 0x00001fff02037589 */ /* 0x000e2400000e0000 */
[----:B0-----:R-:W-:-:S13]  /*0140*/  ISETP.NE.AND P0, PT, R3, RZ, PT ;  /* 0x000000ff0300720c */ /* 0x001fda0003f05270 */
[----:B------:R-:W-:Y:S05]  /*0150*/  @P0 BRA `(.L_x_2) ;  /* 0x00000000009c0947 */ /* 0x000fea0003800000 */
[----:B------:R-:W-:Y:S01]  /*0160*/  ELECT P0, URZ, PT ;  /* 0x00000000003f782f */ /* 0x000fe20003800000 */
[----:B------:R-:W-:-:S12]  /*0170*/  BSSY B0, `(.L_x_2) ;  /* 0x0000025000007945 */ /* 0x000fd80003800000 */
[----:B------:R-:W-:Y:S05]  /*0180*/  @!P0 BRA `(.L_x_3) ;  /* 0x00000000008c8947 */ /* 0x000fea0003800000 */
[----:B------:R-:W0:Y:S01]  /*0190*/  S2UR UR8, SR_CgaCtaId ;  /* 0x00000000000879c3 */ /* 0x000e220000008800 */
[----:B------:R-:W-:Y:S01]  /*01a0*/  UMOV UR4, 0x400 ;  /* 0x0000040000047882 */ /* 0x000fe20000000000 */
[----:B------:R-:W-:Y:S01]  /*01b0*/  UMOV UR5, 0x1 ;  /* 0x0000000100057882 */ /* 0x000fe20000000000 */
[----:B------:R-:W-:Y:S02]  /*01c0*/  UMOV UR6, 0x100 ;  /* 0x0000010000067882 */ /* 0x000fe40000000000 */
[----:B------:R-:W-:-:S04]  /*01d0*/  UIADD3 UR6, -UR6, 0x100000, URZ ;  /* 0x0010000006067890 */ /* 0x000fc8000fffe13f */
[----:B------:R-:W-:Y:S02]  /*01e0*/  USHF.L.U32 UR7, UR6, 0xb, URZ ;  /* 0x0000000b06077899 */ /* 0x000fe4000800063f */
[----:B------:R-:W-:Y:S02]  /*01f0*/  USHF.L.U32 UR6, UR6, 0x1, URZ ;  /* 0x0000000106067899 */ /* 0x000fe4000800063f */
[----:B0-----:R-:W-:Y:S02]  /*0200*/  ULEA UR8, UR8, UR4, 0x18 ;  /* 0x0000000408087291 */ /* 0x001fe4000f8ec03f */
[----:B------:R-:W-:-:S04]  /*0210*/  UIADD3 UR4, -UR5, 0x100000, URZ ;  /* 0x0010000005047890 */ /* 0x000fc8000fffe13f */
[----:B------:R-:W-:Y:S02]  /*0220*/  USHF.L.U32 UR5, UR4, 0xb, URZ ;  /* 0x0000000b04057899 */ /* 0x000fe4000800063f */
[----:B------:R-:W-:Y:S01]  /*0230*/  USHF.L.U32 UR4, UR4, 0x1, URZ ;  /* 0x0000000104047899 */ /* 0x000fe2000800063f */
[----:B------:R-:W0:Y:S11]  /*0240*/  FENCE.VIEW.ASYNC.S ;  /* 0x00000000000073c6 */ /* 0x000e360000000000 */
[----:B0-----:R0:W1:Y:S01]  /*0250*/  SYNCS.EXCH.64 URZ, [UR8], UR4 ;  /* 0x00000004083f75b2 */ /* 0x0010620008000100 */
[----:B------:R0:W2:Y:S01]  /*0260*/  SYNCS.EXCH.64 URZ, [UR8+0x58], UR6 ;  /* 0x00005806083f75b2 */ /* 0x0000a20008000100 */
[----:B------:R0:W3:Y:S01]  /*0270*/  SYNCS.EXCH.64 URZ, [UR8+0x8], UR4 ;  /* 0x00000804083f75b2 */ /* 0x0000e20008000100 */
[----:B------:R0:W4:Y:S01]  /*0280*/  SYNCS.EXCH.64 URZ, [UR8+0x60], UR6 ;  /* 0x00006006083f75b2 */ /* 0x0001220008000100 */
[----:B------:R0:W0:Y:S01]  /*0290*/  SYNCS.EXCH.64 URZ, [UR8+0x10], UR4 ;  /* 0x00001004083f75b2 */ /* 0x0000220008000100 */
        /* <DEDUP_REMOVED lines=17> */
[----:B------:R-:W-:Y:S01]  /*03b0*/  NOP ;  /* 0x0000000000007918 */ /* 0x000fe20000000000 */
.L_x_3:
[----:B0-----:R-:W-:Y:S05]  /*03c0*/  BSYNC B0 ;  /* 0x0000000000007941 */ /* 0x001fea0003800000 */
.L_x_2:
[----:B------:R-:W0:Y:S01]  /*03d0*/  SHFL.IDX PT, R2, R2, RZ, 0x1f ;  /* 0x00001fff02027589 */ /* 0x000e2200000e0000 */
[----:B------:R-:W5:Y:S01]  /*03e0*/  LDC R3, c[0x0][0x65c] ;  /* 0x00019700ff037b82 */ /* 0x000f620000000800 */
[----:B------:R-:W-:Y:S02]  /*03f0*/  ELECT P0, URZ, PT ;  /* 0x00000000003f782f */ /* 0x000fe40003800000 */
[----:B------:R-:W-:Y:S01]  /*0400*/  SHF.R.S32.HI R4, RZ, 0x1f, R5 ;  /* 0x0000001fff047819 */ /* 0x000fe20000011405 */
[----:B------:R-:W1:Y:S01]  /*0410*/  S2R R10, SR_CTAID.Y ;  /* 0x00000000000a7919 */ /* 0x000e620000002600 */
[----:B------:R-:W-:Y:S01]  /*0420*/  UMOV UR4, 0x20 ;  /* 0x0000002000047882 */ /* 0x000fe20000000000 */
[C---:B------:R-:W-:Y:S01]  /*0430*/  ISETP.NE.AND P2, PT, R6.reuse, RZ, PT ;  /* 0x000000ff0600720c */ /* 0x040fe20003f45270 */
[----:B------:R-:W-:Y:S01]  /*0440*/  VIADD R11, R6, 0xffffffff ;  /* 0xffffffff060b7836 */ /* 0x000fe20000000000 */
[----:B------:R-:W2:Y:S01]  /*0450*/  S2R R8, SR_CTAID.X ;  /* 0x0000000000087919 */ /* 0x000ea20000002500 */
[----:B------:R-:W-:Y:S01]  /*0460*/  LEA.HI R4, R4, R5, RZ, 0x2 ;  /* 0x0000000504047211 */ /* 0x000fe200078f10ff */
[----:B------:R-:W-:Y:S01]  /*0470*/  NOP ;  /* 0x0000000000007918 */ /* 0x000fe20000000000 */
[----:B------:R-:W-:Y:S01]  /*0480*/  NOP ;  /* 0x0000000000007918 */ /* 0x000fe20000000000 */
[----:B------:R-:W-:-:S02]  /*0490*/  ISETP.GE.U32.AND P1, PT, R11, 0x2, PT ;  /* 0x000000020b00780c */ /* 0x000fc40003f26070 */
[----:B------:R-:W-:-:S05]  /*04a0*/  LOP3.LUT R4, R4, 0xfffffffc, RZ, 0xc0, !PT ;  /* 0xfffffffc04047812 */ /* 0x000fca00078ec0ff */
[----:B------:R-:W-:Y:S01]  /*04b0*/  IMAD.IADD R5, R5, 0x1, -R4 ;  /* 0x0000000105057824 */ /* 0x000fe200078e0a04 */
[----:B0-----:R-:W-:Y:S02]  /*04c0*/  ISETP.NE.OR P0, PT, R2, RZ, !P0 ;  /* 0x000000ff0200720c */ /* 0x001fe40004705670 */
[----:B-----5:R-:W-:-:S11]  /*04d0*/  ISETP.NE.AND P3, PT, R3, 0x1, PT ;  /* 0x000000010300780c */ /* 0x020fd60003f65270 */
[----:B------:R-:W-:Y:S01]  /*04e0*/  VOTEU.ALL UP0, P0 ;  /* 0x00000000003f7886 */ /* 0x000fe20000000000 */
[----:B------:R-:W-:Y:S01]  /*04f0*/  VOTEU.ALL UP1, P0 ;  /* 0x00000000003f7886 */ /* 0x000fe20000020000 */
[----:B------:R-:W2:Y:S01]  /*0500*/  @P3 LDC R9, c[0x0][0x10] ;  /* 0x00000400ff093b82 */ /* 0x000ea20000000800 */
[----:B-1----:R-:W-:Y:S02]  /*0510*/  @P3 IMAD.MOV.U32 R2, RZ, RZ, R10 ;  /* 0x000000ffff023224 */ /* 0x002fe400078e000a */
[----:B------:R-:W-:Y:S01]  /*0520*/  @!UP0 UMOV UR6, 0x400 ;  /* 0x0000040000068882 */ /* 0x000fe20000000000 */
[----:B------:R-:W-:-:S04]  /*0530*/  @!UP0 UIADD3 UR4, -UR4, 0x100000, URZ ;  /* 0x0010000004048890 */ /* 0x000fc8000fffe13f */
[----:B------:R-:W-:Y:S02]  /*0540*/  @!UP0 USHF.L.U32 UR5, UR4, 0xb, URZ ;  /* 0x0000000b04058899 */ /* 0x000fe4000800063f */
[----:B------:R-:W-:Y:S01]  /*0550*/  @!UP0 USHF.L.U32 UR4, UR4, 0x1, URZ ;  /* 0x0000000104048899 */ /* 0x000fe2000800063f */
[----:B------:R-:W-:Y:S02]  /*0560*/  @P3 IMAD.MOV.U32 R3, RZ, RZ, RZ ;  /* 0x000000ffff033224 */ /* 0x000fe400078e00ff */
[----:B------:R-:W-:Y:S01]  /*0570*/  @P3 IMAD.MOV.U32 R13, RZ, RZ, RZ ;  /* 0x000000ffff0d3224 */ /* 0x000fe200078e00ff */
[----:B------:R-:W0:Y:S08]  /*0580*/  @!UP0 S2UR UR7, SR_CgaCtaId ;  /* 0x00000000000789c3 */ /* 0x000e300000008800 */
[----:B------:R-:W1:Y:S01]  /*0590*/  @!P3 LDC R7, c[0x0][0xc] ;  /* 0x00000300ff07bb82 */ /* 0x000e620000000800 */
[----:B--2---:R-:W-:-:S04]  /*05a0*/  @P3 IMAD.WIDE.U32 R2, R8, R9, R2 ;  /* 0x0000000908023225 */ /* 0x004fc800078e0002 */
[----:B------:R-:W-:Y:S02]  /*05b0*/  IMAD.MOV.U32 R9, RZ, RZ, RZ ;  /* 0x000000ffff097224 */ /* 0x000fe400078e00ff */
[----:B------:R-:W-:Y:S01]  /*05c0*/  @P3 IMAD.IADD R3, R3, 0x1, R13 ;  /* 0x0000000103033824 */ /* 0x000fe200078e020d */
[----:B0-----:R-:W-:Y:S01]  /*05d0*/  @!UP0 ULEA UR6, UR7, UR6, 0x18 ;  /* 0x0000000607068291 */ /* 0x001fe2000f8ec03f */
[----:B------:R-:W-:Y:S01]  /*05e0*/  VOTEU.ALL UP0, P0 ;  /* 0x00000000003f7886 */ /* 0x000fe20000000000 */
[----:B------:R-:W-:-:S04]  /*05f0*/  ISETP.NE.AND P0, PT, R5, 0x3, PT ;  /* 0x000000030500780c */ /* 0x000fc80003f05270 */
[----:B------:R-:W-:-:S04]  /*0600*/  ISETP.EQ.OR P0, PT, R5, RZ, !P0 ;  /* 0x000000ff0500720c */ /* 0x000fc80004702670 */
[----:B------:R-:W-:Y:S01]  /*0610*/  ISETP.EQ.AND P0, PT, R6, RZ, P0 ;  /* 0x000000ff0600720c */ /* 0x000fe20000702270 */
[----:B------:R-:W0:Y:S02]  /*0620*/  FENCE.VIEW.ASYNC.S ;  /* 0x00000000000073c6 */ /* 0x000e240000000000 */
[----:B0-----:R0:W3:Y:S01]  /*0630*/  @!UP0 SYNCS.EXCH.64 URZ, [UR6+0xc0], UR4 ;  /* 0x0000c004063f85b2 */ /* 0x0010e20008000100 */
[----:B-1----:R-:W-:Y:S01]  /*0640*/  @!P3 IMAD.WIDE.U32 R6, R7, R10, R8 ;  /* 0x0000000a0706b225 */ /* 0x002fe200078e0008 */
[----:B------:R-:W-:-:S03]  /*0650*/  SEL R4, RZ, 0x1, !P0 ;  /* 0x00000001ff047807 */ /* 0x000fc60004000000 */
[----:B------:R-:W-:Y:S02]  /*0660*/  @!P3 IMAD.MOV.U32 R2, RZ, RZ, R6 ;  /* 0x000000ffff02b224 */ /* 0x000fe400078e0006 */
[----:B------:R-:W-:Y:S01]  /*0670*/  @!P3 IMAD.MOV.U32 R3, RZ, RZ, R7 ;  /* 0x000000ffff03b224 */ /* 0x000fe200078e0007 */
[----:B------:R-:W-:Y:S01]  /*0680*/  SEL R4, R4, 0x2, P1 ;  /* 0x0000000204047807 */ /* 0x000fe20000800000 */
[----:B------:R0:W3:Y:S01]  /*0690*/  @!UP1 SYNCS.EXCH.64 URZ, [UR6+0xc8], UR4 ;  /* 0x0000c804063f95b2 */ /* 0x0000e20008000100 */
[----:B------:R-:W-:Y:S01]  /*06a0*/  NOP ;  /* 0x0000000000007918 */ /* 0x000fe20000000000 */
[----:B---34-:R-:W-:Y:S06]  /*06b0*/  BAR.SYNC.DEFER_BLOCKING 0x0 ;  /* 0x0000000000007b1d */ /* 0x018fec0000010000 */
[----:B------:R-:W-:Y:S05]  /*06c0*/  @!P2 BRA `(.L_x_4) ;  /* 0x00000078000ca947 */ /* 0x000fea0003800000 */
[----:B------:R-:W-:-:S13]  /*06d0*/  ISETP.GT.U32.AND P0, PT, R11, 0x1, PT ;  /* 0x000000010b00780c */ /* 0x000fda0003f04070 */
[----:B0-----:R-:W-:Y:S05]  /*06e0*/  @P0 EXIT ;  /* 0x000000000000094d */ /* 0x001fea0003800000 */
[----:B------:R-:W-:Y:S01]  /*06f0*/  ULDC.64 UR4, c[0x0][0x650] ;  /* 0x0001940000047ab9 */ /* 0x000fe20000000a00 */
[----:B------:R-:W-:Y:S01]  /*0700*/  PRMT R12, RZ, 0x7610, R12 ;  /* 0x00007610ff0c7816 */ /* 0x000fe2000000000c */
[----:B------:R-:W-:Y:S01]  /*0710*/  IMAD.MOV.U32 R6, RZ, RZ, -0x1 ;  /* 0xffffffffff067424 */ /* 0x000fe200078e00ff */
[----:B------:R-:W-:Y:S01]  /*0720*/  ISETP.GE.U32.AND P0, PT, R2, UR4, PT ;  /* 0x0000000402007c0c */ /* 0x000fe2000bf06070 */
[----:B------:R-:W-:Y:S02]  /*0730*/  IMAD.MOV.U32 R7, RZ, RZ, -0x1 ;  /* 0xffffffffff077424 */ /* 0x000fe400078e00ff */
[----:B------:R-:W-:Y:S01]  /*0740*/  IMAD.MOV.U32 R5, RZ, RZ, -0x1 ;  /* 0xffffffffff057424 */ /* 0x000fe200078e00ff */
[----:B------:R-:W-:-:S13]  /*0750*/  ISETP.GE.U32.AND.EX P0, PT, R3, UR5, PT, P0 ;  /* 0x0000000503007c0c */ /* 0x000fda000bf06100 */
[----:B------:R-:W-:Y:S05]  /*0760*/  @P0 BRA `(.L_x_5) ;  /* 0x00000004005c0947 */ /* 0x000fea0003800000 */
[----:B------:R-:W0:Y:S01]  /*0770*/  LDC.64 R16, c[0x0][0x628] ;  /* 0x00018a00ff107b82 */ /* 0x000e220000000a00 */
[----:B------:R-:W-:Y:S02]  /*0780*/  IMAD.MOV.U32 R6, RZ, RZ, R2 ;  /* 0x000000ffff067224 */ /* 0x000fe400078e0002 */
[----:B------:R-:W-:-:S05]  /*0790*/  IMAD.MOV.U32 R7, RZ, RZ, R3 ;  /* 0x000000ffff077224 */ /* 0x000fca00078e0003 */
[----:B------:R-:W1:Y:S08]  /*07a0*/  LDC R18, c[0x0][0x630] ;  /* 0x00018c00ff127b82 */ /* 0x000e700000000800 */
[----:B------:R-:W2:Y:S01]  /*07b0*/  LDC.64 R20, c[0x0][0x620] ;  /* 0x00018800ff147b82 */ /* 0x000ea20000000a00 */
[----:B0-----:R-:W-:-:S04]  /*07c0*/  ISETP.NE.U32.AND P0, PT, R16, RZ, PT ;  /* 0x000000ff1000720c */ /* 0x001fc80003f05070 */
[----:B------:R-:W-:-:S13]  /*07d0*/  ISETP.NE.AND.EX P0, PT, R17, RZ, PT, P0 ;  /* 0x000000ff1100720c */ /* 0x000fda0003f05300 */
[----:B-12---:R-:W-:Y:S05]  /*07e0*/  @!P0 BRA `(.L_x_6) ;  /* 0x0000000000288947 */ /* 0x006fea0003800000 */
[----:B------:R-:W0:Y:S02]  /*07f0*/  LDC R5, c[0x0][0x634] ;  /* 0x00018d00ff057b82 */ /* 0x000e240000000800 */
[----:B0-----:R-:W-:-:S05]  /*0800*/  IADD3 R5, P0, R2, R5, RZ ;  /* 0x0000000502057210 */ /* 0x001fca0007f1e0ff */
[----:B------:R-:W-:-:S04]  /*0810*/  IMAD.X R11, RZ, RZ, R3, P0 ;  /* 0x000000ffff0b7224 */ /* 0x000fc800000e0603 */
[----:B------:R-:W-:-:S04]  /*0820*/  IMAD.WIDE.U32 R6, R11, R16, RZ ;  /* 0x000000100b067225 */ /* 0x000fc800078e00ff */
[----:B------:R-:W-:-:S04]  /*0830*/  IMAD.WIDE.U32 R12, P0, R5, R17, R6 ;  /* 0x00000011050c7225 */ /* 0x000fc80007800006 */
[----:B------:R-:W-:-:S04]  /*0840*/  IMAD.WIDE.U32 R6, R5, R16, RZ ;  /* 0x0000001005067225 */ /* 0x000fc800078e00ff */
[----:B------:R-:W-:Y:S01]  /*0850*/  IMAD.X R15, RZ, RZ, RZ, P0 ;  /* 0x000000ffff0f7224 */ /* 0x000fe200000e06ff */
[----:B------:R-:W-:Y:S01]  /*0860*/  IADD3 RZ, P0, R7, R12, RZ ;  /* 0x0000000c07ff7210 */ /* 0x000fe20007f1e0ff */
[----:B------:R-:W-:-:S04]  /*0870*/  IMAD.MOV.U32 R14, RZ, RZ, R13 ;  /* 0x000000ffff0e7224 */ /* 0x000fc800078e000d */
[----:B------:R-:W-:-:S08]  /*0880*/  IMAD.WIDE.U32.X R6, R11, R17, R14, P0 ;  /* 0x000000110b067225 */ /* 0x000fd000000e040e */
.L_x_6:
[--C-:B------:R-:W-:Y:S01]  /*0890*/  SHF.R.U64 R26, R6, R18, R7.reuse ;  /* 0x00000012061a7219 */ /* 0x100fe20000001207 */
[----:B------:R-:W0:Y:S01]  /*08a0*/  LDC.64 R22, c[0x0][0x640] ;  /* 0x00019000ff167b82 */ /* 0x000e220000000a00 */
[----:B------:R-:W-:Y:S01]  /*08b0*/  I2FP.F32.U32 R5, R8 ;  /* 0x0000000800057245 */ /* 0x000fe20000201000 */
[----:B------:R-:W-:Y:S01]  /*08c0*/  ULDC UR4, c[0x0][0x150] ;  /* 0x0000540000047ab9 */ /* 0x000fe20000000800 */
[----:B------:R-:W-:Y:S02]  /*08d0*/  SHF.R.U32.HI R6, RZ, R18, R7 ;  /* 0x00000012ff067219 */ /* 0x000fe40000011607 */
[----:B------:R-:W-:Y:S01]  /*08e0*/  IADD3 R11, P0, RZ, -R26, RZ ;  /* 0x8000001aff0b7210 */ /* 0x000fe20007f1e0ff */
[----:B------:R-:W-:Y:S01]  /*08f0*/  FMUL R5, R5, UR4 ;  /* 0x0000000405057c20 */ /* 0x000fe20008400000 */
[----:B------:R-:W-:Y:S01]  /*0900*/  ULDC UR4, c[0x0][0x154] ;  /* 0x0000550000047ab9 */ /* 0x000fe20000000800 */
[----:B------:R-:W1:Y:S02]  /*0910*/  LDC R14, c[0x0][0x618] ;  /* 0x00018600ff0e7b82 */ /* 0x000e640000000800 */
[----:B------:R-:W-:-:S02]  /*0920*/  IMAD.X R13, RZ, RZ, ~R6, P0 ;  /* 0x000000ffff0d7224 */ /* 0x000fc400000e0e06 */
[----:B------:R-:W2:Y:S01]  /*0930*/  F2I.U32.TRUNC.NTZ R5, R5 ;  /* 0x0000000500057305 */ /* 0x000ea2000020f000 */
[----:B------:R-:W-:-:S03]  /*0940*/  IMAD.WIDE.U32 R6, R11, R20, R2 ;  /* 0x000000140b067225 */ /* 0x000fc600078e0002 */
[----:B------:R-:W3:Y:S01]  /*0950*/  LDC R9, c[0x0][0x144] ;  /* 0x00005100ff097b82 */ /* 0x000ee20000000800 */
[----:B------:R-:W-:-:S04]  /*0960*/  IMAD R12, R13, R20, RZ ;  /* 0x000000140d0c7224 */ /* 0x000fc800078e02ff */
[----:B------:R-:W-:Y:S02]  /*0970*/  IMAD R11, R11, R21, R12 ;  /* 0x000000150b0b7224 */ /* 0x000fe400078e020c */
[----:B------:R-:W-:Y:S01]  /*0980*/  IMAD.MOV.U32 R12, RZ, RZ, 0x1 ;  /* 0x00000001ff0c7424 */ /* 0x000fe200078e00ff */
[----:B------:R-:W4:Y:S01]  /*0990*/  LDC R18, c[0x0][0x608] ;  /* 0x00018200ff127b82 */ /* 0x000f220000000800 */
[----:B------:R-:W-:Y:S01]  /*09a0*/  IMAD.IADD R11, R7, 0x1, R11 ;  /* 0x00000001070b7824 */ /* 0x000fe200078e020b */
[----:B0-----:R-:W-:Y:S01]  /*09b0*/  ISETP.NE.U32.AND P0, PT, R22, RZ, PT ;  /* 0x000000ff1600720c */ /* 0x001fe20003f05070 */
[----:B--2---:R-:W-:-:S03]  /*09c0*/  IMAD.MOV R7, RZ, RZ, -R5 ;  /* 0x000000ffff077224 */ /* 0x004fc600078e0a05 */
[----:B------:R-:W-:Y:S02]  /*09d0*/  ISETP.NE.AND.EX P0, PT, R23, RZ, PT, P0 ;  /* 0x000000ff1700720c */ /* 0x000fe40003f05300 */
[----:B------:R-:W0:Y:S01]  /*09e0*/  LDC R13, c[0x0][0x658] ;  /* 0x00019600ff0d7b82 */ /* 0x000e220000000800 */
[--C-:B-1----:R-:W-:Y:S02]  /*09f0*/  SHF.R.U64 R16, R6, R14, R11.reuse ;  /* 0x0000000e06107219 */ /* 0x102fe4000000120b */
[----:B------:R-:W-:Y:S02]  /*0a00*/  I2FP.F32.U32 R6, R10 ;  /* 0x0000000a00067245 */ /* 0x000fe40000201000 */
[----:B------:R-:W-:-:S03]  /*0a10*/  SHF.R.U32.HI R11, RZ, R14, R11 ;  /* 0x0000000eff0b7219 */ /* 0x000fc6000001160b */
[----:B------:R-:W1:Y:S01]  /*0a20*/  LDC R17, c[0x0][0x148] ;  /* 0x00005200ff117b82 */ /* 0x000e620000000800 */
[----:B---3--:R-:W-:Y:S02]  /*0a30*/  IMAD R5, R9, R7, R8 ;  /* 0x0000000709057224 */ /* 0x008fe400078e0208 */
[----:B------:R-:W-:Y:S01]  /*0a40*/  FMUL R7, R6, UR4 ;  /* 0x0000000406077c20 */ /* 0x000fe20008400000 */
[----:B------:R-:W-:-:S03]  /*0a50*/  IMAD.MOV.U32 R6, RZ, RZ, -0x1 ;  /* 0xffffffffff067424 */ /* 0x000fc600078e00ff */
[----:B------:R2:W3:Y:S01]  /*0a60*/  F2I.U32.TRUNC.NTZ R15, R7 ;  /* 0x00000007000f7305 */ /* 0x0004e2000020f000 */
[----:B------:R-:W1:Y:S01]  /*0a70*/  LDC R21, c[0x0][0x600] ;  /* 0x00018000ff157b82 */ /* 0x000e620000000800 */
[-CC-:B----4-:R-:W-:Y:S02]  /*0a80*/  SHF.R.U64 R27, R16, R18.reuse, R11.reuse ;  /* 0x00000012101b7219 */ /* 0x190fe4000000120b */
[----:B------:R-:W-:-:S05]  /*0a90*/  SHF.R.U32.HI R8, RZ, R18, R11 ;  /* 0x00000012ff087219 */ /* 0x000fca000001160b */
[----:B------:R-:W4:Y:S01]  /*0aa0*/  LDC R20, c[0x0][0x648] ;  /* 0x00019200ff147b82 */ /* 0x000f220000000800 */
[-CC-:B0-----:R-:W-:Y:S02]  /*0ab0*/  SHF.R.U64 R18, R27, R13.reuse, R8.reuse ;  /* 0x0000000d1b127219 */ /* 0x181fe40000001208 */
[-C--:B------:R-:W-:Y:S02]  /*0ac0*/  SHF.L.U32 R6, R6, R13.reuse, RZ ;  /* 0x0000000d06067219 */ /* 0x080fe400000006ff */
[-C--:B------:R-:W-:Y:S02]  /*0ad0*/  SHF.R.U32.HI R8, RZ, R13.reuse, R8 ;  /* 0x0000000dff087219 */ /* 0x080fe40000011608 */
[----:B------:R-:W-:Y:S01]  /*0ae0*/  LOP3.LUT R14, RZ, R6, RZ, 0x33, !PT ;  /* 0x00000006ff0e7212 */ /* 0x000fe200078e33ff */
[----:B------:R-:W0:Y:S01]  /*0af0*/  LDC R25, c[0x0][0x638] ;  /* 0x00018e00ff197b82 */ /* 0x000e220000000800 */
[----:B------:R-:W-:Y:S01]  /*0b00*/  SHF.L.U32 R11, R12, R13, RZ ;  /* 0x0000000d0c0b7219 */ /* 0x000fe200000006ff */
[----:B------:R-:W-:-:S02]  /*0b10*/  IMAD.MOV.U32 R6, RZ, RZ, R18 ;  /* 0x000000ffff067224 */ /* 0x000fc400078e0012 */
[----:B--2---:R-:W-:-:S04]  /*0b20*/  IMAD.MOV.U32 R7, RZ, RZ, R8 ;  /* 0x000000ffff077224 */ /* 0x004fc800078e0008 */
[----:B------:R-:W2:Y:S01]  /*0b30*/  LDC R24, c[0x0][0x610] ;  /* 0x00018400ff187b82 */ /* 0x000ea20000000800 */
[----:B---3--:R-:W-:Y:S05]  /*0b40*/  @!P0 BRA `(.L_x_7) ;  /* 0x0000000000288947 */ /* 0x008fea0003800000 */
[----:B------:R-:W3:Y:S02]  /*0b50*/  LDC R13, c[0x0][0x64c] ;  /* 0x00019300ff0d7b82 */ /* 0x000ee40000000800 */
[----:B---3--:R-:W-:-:S05]  /*0b60*/  IADD3 R13, P0, R18, R13, RZ ;  /* 0x0000000d120d7210 */ /* 0x008fca0007f1e0ff */
        /* <DEDUP_REMOVED lines=8> */
.L_x_7:
[----:B----4-:R-:W-:Y:S01]  /*0bf0*/  SHF.R.U64 R6, R6, R20, R7 ;  /* 0x0000001406067219 */ /* 0x010fe20000001207 */
[----:B-1----:R-:W-:Y:S01]  /*0c00*/  VIADD R7, R21, 0xffffffff ;  /* 0xffffffff15077836 */ /* 0x002fe20000000000 */
[----:B------:R-:W-:Y:S01]  /*0c10*/  LOP3.LUT R14, R27, R14, RZ, 0xc0, !PT ;  /* 0x0000000e1b0e7212 */ /* 0x000fe200078ec0ff */
[----:B------:R-:W-:Y:S02]  /*0c20*/  IMAD.MOV R15, RZ, RZ, -R15 ;  /* 0x000000ffff0f7224 */ /* 0x000fe400078e0a0f */
[----:B------:R-:W-:Y:S01]  /*0c30*/  IMAD.MOV R8, RZ, RZ, -R6 ;  /* 0x000000ffff087224 */ /* 0x000fe200078e0a06 */
[----:B------:R-:W-:Y:S01]  /*0c40*/  LOP3.LUT R7, R16, R7, RZ, 0xc0, !PT ;  /* 0x0000000710077212 */ /* 0x000fe200078ec0ff */
[----:B------:R-:W-:Y:S02]  /*0c50*/  IMAD R14, R11, R6, R14 ;  /* 0x000000060b0e7224 */ /* 0x000fe400078e020e */
[----:B------:R-:W-:Y:S02]  /*0c60*/  @P3 IMAD R5, R17, R15, R10 ;  /* 0x0000000f11053224 */ /* 0x000fe400078e020a */
[----:B0-----:R-:W-:-:S02]  /*0c70*/  IMAD R6, R8, R25, R18 ;  /* 0x0000001908067224 */ /* 0x001fc400078e0212 */
[----:B--2---:R-:W-:Y:S02]  /*0c80*/  IMAD R5, R14, R24, R5 ;  /* 0x000000180e057224 */ /* 0x004fe400078e0205 */
[----:B------:R-:W-:Y:S02]  /*0c90*/  IMAD R6, R6, R21, R7 ;  /* 0x0000001506067224 */ /* 0x000fe400078e0207 */
[----:B------:R-:W-:-:S03]  /*0ca0*/  IMAD.MOV.U32 R12, RZ, RZ, 0x1 ;  /* 0x00000001ff0c7424 */ /* 0x000fc600078e00ff */
[----:B------:R-:W-:Y:S02]  /*0cb0*/  SEL R7, R6, R5, !P3 ;  /* 0x0000000506077207 */ /* 0x000fe40005800000 */
[----:B------:R-:W-:Y:S01]  /*0cc0*/  SEL R6, R5, R6, !P3 ;  /* 0x0000000605067207 */ /* 0x000fe20005800000 */
[----:B------:R-:W-:-:S07]  /*0cd0*/  IMAD.MOV.U32 R5, RZ, RZ, R26 ;  /* 0x000000ffff057224 */ /* 0x000fce00078e001a */
.L_x_5:
[----:B------:R-:W-:-:S08]  /*0ce0*/  NOP ;  /* 0x0000000000007918 */ /* 0x000fd00000000000 */
[----:B------:R-:W0:Y:S02]  /*0cf0*/  USETMAXREG.TRY_ALLOC.CTAPOOL UP0, 0xe8 ;  /* 0x000000e8000079c8 */ /* 0x000e240008000600 */
[----:B0-----:R-:W-:-:S13]  /*0d00*/  PLOP3.LUT P0, PT, PT, PT, UP0, 0x80, 0x0 ;  /* 0x000000000000781c */ /* 0x001fda0003f0f008 */
[----:B------:R-:W-:Y:S05]  /*0d10*/  @!P0 BRA `(.L_x_5) ;  /* 0xfffffffc00f08947 */ /* 0x000fea000383ffff */
[----:B------:R-:W-:Y:S01]  /*0d20*/  ULDC.64 UR4, c[0x0][0x598] ;  /* 0x0001660000047ab9 */ /* 0x000fe20000000a00 */
[----:B------:R-:W-:Y:S01]  /*0d30*/  ULDC.64 UR16, c[0x0][0x208] ;  /* 0x0000820000107ab9 */ /* 0x000fe20000000a00 */
[----:B------:R-:W-:-:S04]  /*0d40*/  ISETP.NE.U32.AND P0, PT, RZ, UR4, PT ;  /* 0x00000004ff007c0c */ /* 0x000fc8000bf05070 */
[----:B------:R-:W-:-:S13]  /*0d50*/  ISETP.NE.AND.EX P0, PT, RZ, UR5, PT, P0 ;  /* 0x00000005ff007c0c */ /* 0x000fda000bf05300 */
[----:B------:R-:W-:Y:S05]  /*0d60*/  @!P0 BRA `(.L_x_8) ;  /* 0x00000000001c8947 */ /* 0x000fea0003800000 */
[----:B------:R-:W0:Y:S02]  /*0d70*/  LDC.64 R8, c[0x0][0x598] ;  /* 0x00016600ff087b82 */ /* 0x000e240000000a00 */
[----:B0-----:R-:W2:Y:S02]  /*0d80*/  LDG.E.64 R8, desc[UR16][R8.64] ;  /* 0x0000001008087981 */ /* 0x001ea4000c1e1b00 */
[----:B--2---:R-:W-:-:S04]  /*0d90*/  ISETP.NE.U32.AND P0, PT, R8, RZ, PT ;  /* 0x000000ff0800720c */ /* 0x004fc80003f05070 */
[----:B------:R-:W-:-:S13]  /*0da0*/  ISETP.NE.AND.EX P0, PT, R9, RZ, PT, P0 ;  /* 0x000000ff0900720c */ /* 0x000fda0003f05300 */
[----:B------:R-:W-:Y:S05]  /*0db0*/  @!P0 BRA `(.L_x_8) ;  /* 0x0000000000088947 */ /* 0x000fea0003800000 */
[----:B------:R0:W5:Y:S01]  /*0dc0*/  LD.E R8, desc[UR16][R8.64] ;  /* 0x0000001008087980 */ /* 0x000162000c101900 */
[----:B------:R-:W-:Y:S05]  /*0dd0*/  BRA `(.L_x_9) ;  /* 0x0000000000207947 */ /* 0x000fea0003800000 */
.L_x_8:
[----:B------:R-:W-:Y:S02]  /*0de0*/  ULDC.64 UR4, c[0x0][0x588] ;  /* 0x0001620000047ab9 */ /* 0x000fe40000000a00 */
[----:B------:R-:W-:-:S04]  /*0df0*/  ISETP.NE.U32.AND P0, PT, RZ, UR4, PT ;  /* 0x00000004ff007c0c */ /* 0x000fc8000bf05070 */
[----:B------:R-:W-:-:S13]  /*0e00*/  ISETP.NE.AND.EX P0, PT, RZ, UR5, PT, P0 ;  /* 0x00000005ff007c0c */ /* 0x000fda000bf05300 */
[----:B------:R-:W-:Y:S05]  /*0e10*/  @!P0 BRA `(.L_x_10) ;  /* 0x00000000000c8947 */ /* 0x000fea0003800000 */
[----:B------:R-:W0:Y:S02]  /*0e20*/  LDC.64 R8, c[0x0][0x588] ;  /* 0x00016200ff087b82 */ /* 0x000e240000000a00 */
[----:B0-----:R1:W5:Y:S01]  /*0e30*/  LDG.E R8, desc[UR16][R8.64] ;  /* 0x0000001008087981 */ /* 0x001362000c1e1900 */
[----:B------:R-:W-:Y:S05]  /*0e40*/  BRA `(.L_x_9) ;  /* 0x0000000000047947 */ /* 0x000fea0003800000 */
.L_x_10:
[----:B------:R-:W2:Y:S02]  /*0e50*/  LDC R8, c[0x0][0x580] ;  /* 0x00016000ff087b82 */ /* 0x000ea40000000800 */
.L_x_9:
[----:B------:R-:W-:Y:S02]  /*0e60*/  ULDC.64 UR4, c[0x0][0x5a0] ;  /* 0x0001680000047ab9 */ /* 0x000fe40000000a00 */
[----:B------:R-:W-:-:S04]  /*0e70*/  ISETP.NE.U32.AND P0, PT, RZ, UR4, PT ;  /* 0x00000004ff007c0c */ /* 0x000fc8000bf05070 */
[----:B------:R-:W-:-:S13]  /*0e80*/  ISETP.NE.AND.EX P0, PT, RZ, UR5, PT, P0 ;  /* 0x00000005ff007c0c */ /* 0x000fda000bf05300 */
[----:B------:R-:W-:Y:S05]  /*0e90*/  @!P0 BRA `(.L_x_11) ;  /* 0x00000000001c8947 */ /* 0x000fea0003800000 */
[----:B------:R-:W3:Y:S02]  /*0ea0*/  LDC.64 R10, c[0x0][0x5a0] ;  /* 0x00016800ff0a7b82 */ /* 0x000ee40000000a00 */
[----:B---3--:R-:W3:Y:S02]  /*0eb0*/  LDG.E.64 R10, desc[UR16][R10.64] ;  /* 0x000000100a0a7981 */ /* 0x008ee4000c1e1b00 */
[----:B---3--:R-:W-:-:S04]  /*0ec0*/  ISETP.NE.U32.AND P0, PT, R10, RZ, PT ;  /* 0x000000ff0a00720c */ /* 0x008fc80003f05070 */
[----:B------:R-:W-:-:S13]  /*0ed0*/  ISETP.NE.AND.EX P0, PT, R11, RZ, PT, P0 ;  /* 0x000000ff0b00720c */ /* 0x000fda0003f05300 */
[----:B------:R-:W-:Y:S05]  /*0ee0*/  @!P0 BRA `(.L_x_11) ;  /* 0x0000000000088947 */ /* 0x000fea0003800000 */
[----:B01----:R0:W5:Y:S01]  /*0ef0*/  LD.E R9, desc[UR16][R10.64] ;  /* 0x000000100a097980 */ /* 0x003162000c101900 */
[----:B------:R-:W-:Y:S05]  /*0f00*/  BRA `(.L_x_12) ;  /* 0x0000000000207947 */ /* 0x000fea0003800000 */
.L_x_11:
[----:B------:R-:W-:Y:S02]  /*0f10*/  ULDC.64 UR4, c[0x0][0x590] ;  /* 0x0001640000047ab9 */ /* 0x000fe40000000a00 */
[----:B------:R-:W-:-:S04]  /*0f20*/  ISETP.NE.U32.AND P0, PT, RZ, UR4, PT ;  /* 0x00000004ff007c0c */ /* 0x000fc8000bf05070 */
[----:B------:R-:W-:-:S13]  /*0f30*/  ISETP.NE.AND.EX P0, PT, RZ, UR5, PT, P0 ;  /* 0x00000005ff007c0c */ /* 0x000fda000bf05300 */
[----:B------:R-:W-:Y:S05]  /*0f40*/  @!P0 BRA `(.L_x_13) ;  /* 0x00000000000c8947 */ /* 0x000fea0003800000 */
[----:B------:R-:W0:Y:S02]  /*0f50*/  LDC.64 R10, c[0x0][0x590] ;  /* 0x00016400ff0a7b82 */ /* 0x000e240000000a00 */
[----:B01----:R1:W5:Y:S01]  /*0f60*/  LDG.E R9, desc[UR16][R10.64] ;  /* 0x000000100a097981 */ /* 0x003362000c1e1900 */
[----:B------:R-:W-:Y:S05]  /*0f70*/  BRA `(.L_x_12) ;  /* 0x0000000000047947 */ /* 0x000fea0003800000 */
.L_x_13:
[----:B01----:R-:W3:Y:S02]  /*0f80*/  LDC R9, c[0x0][0x584] ;  /* 0x00016100ff097b82 */ /* 0x003ee40000000800 */
.L_x_12:
[----:B------:R-:W-:-:S13]  /*0f90*/  LOP3.LUT P0, RZ, R12, 0xff, RZ, 0xc0, !PT ;  /* 0x000000ff0cff7812 */ /* 0x000fda000780c0ff */
[----:B------:R-:W-:Y:S05]  /*0fa0*/  @!P0 EXIT ;  /* 0x000000000000894d */ /* 0x000fea0003800000 */
[----:B------:R-:W-:Y:S01]  /*0fb0*/  ULDC UR4, c[0x0][0x28c] ;  /* 0x0000a30000047ab9 */ /* 0x000fe20000000800 */
[----:B------:R-:W-:Y:S01]  /*0fc0*/  LOP3.LUT R142, R4, 0x1, RZ, 0xfc, !PT ;  /* 0x00000001048e7812 */ /* 0x000fe200078efcff */
[----:B------:R-:W-:-:S04]  /*0fd0*/  UIADD3 UR4, UR4, 0x3f, URZ ;  /* 0x0000003f04047890 */ /* 0x000fc8000fffe03f */
[----:B------:R-:W-:-:S04]  /*0fe0*/  USHF.R.S32.HI UR5, URZ, 0x1f, UR4 ;  /* 0x0000001f3f057899 */ /* 0x000fc80008011404 */
[----:B------:R-:W-:-:S03]  /*0ff0*/  ULEA.HI UR5, UR5, UR4, URZ, 0x6 ;  /* 0x0000000405057291 */ /* 0x000fc6000f8f303f */
[----:B------:R-:W-:Y:S01]  /*1000*/  UMOV UR4, URZ ;  /* 0x0000003f00047c82 */ /* 0x000fe20008000000 */
[----:B------:R-:W-:-:S03]  /*1010*/  USHF.R.S32.HI UR9, URZ, 0x6, UR5 ;  /* 0x000000063f097899 */ /* 0x000fc60008011405 */
[----:B------:R-:W-:-:S09]  /*1020*/  UMOV UR5, URZ ;  /* 0x0000003f00057c82 */ /* 0x000fd20008000000 */
.L_x_166:
[----:B01----:R-:W-:Y:S01]  /*1030*/  LOP3.LUT R10, R0, 0x80, RZ, 0xc0, !PT ;  /* 0x00000080000a7812 */ /* 0x003fe200078ec0ff */
[----:B------:R-:W0:Y:S01]  /*1040*/  S2UR UR13, SR_CgaCtaId ;  /* 0x00000000000d79c3 */ /* 0x000e220000008800 */
[----:B------:R-:W-:Y:S01]  /*1050*/  UMOV UR12, 0x400 ;  /* 0x00000400000c7882 */ /* 0x000fe20000000000 */
[----:B------:R-:W-:Y:S01]  /*1060*/  UMOV UR6, URZ ;  /* 0x0000003f00067c82 */ /* 0x000fe20008000000 */
[----:B------:R-:W-:Y:S01]  /*1070*/  SHF.R.U32.HI R10, RZ, 0x7, R10 ;  /* 0x00000007ff0a7819 */ /* 0x000fe2000001160a */
[----:B------:R-:W-:Y:S01]  /*1080*/  UMOV UR7, URZ ;  /* 0x0000003f00077c82 */ /* 0x000fe20008000000 */
[----:B------:R-:W-:Y:S01]  /*1090*/  UMOV UR18, UR5 ;  /* 0x0000000500127c82 */ /* 0x000fe20008000000 */
[----:B------:R-:W-:Y:S02]  /*10a0*/  CS2R R18, SRZ ;  /* 0x0000000000127805 */ /* 0x000fe4000001ff00 */
[----:B------:R-:W-:Y:S01]  /*10b0*/  CS2R R16, SRZ ;  /* 0x0000000000107805 */ /* 0x000fe2000001ff00 */
[----:B------:R-:W1:Y:S01]  /*10c0*/  LDC R11, c[0x0][0x28c] ;  /* 0x0000a300ff0b7b82 */ /* 0x000e620000000800 */
[----:B----4-:R-:W4:Y:S01]  /*10d0*/  SHFL.IDX PT, R10, R10, RZ, 0x1f ;  /* 0x00001fff0a0a7589 */ /* 0x010f2200000e0000 */
[----:B------:R-:W-:-:S02]  /*10e0*/  CS2R R20, SRZ ;  /* 0x0000000000147805 */ /* 0x000fc4000001ff00 */
[----:B------:R-:W-:Y:S02]  /*10f0*/  CS2R R22, SRZ ;  /* 0x0000000000167805 */ /* 0x000fe4000001ff00 */
[----:B------:R-:W-:Y:S02]  /*1100*/  CS2R R88, SRZ ;  /* 0x0000000000587805 */ /* 0x000fe4000001ff00 */
[----:B------:R-:W-:Y:S02]  /*1110*/  CS2R R90, SRZ ;  /* 0x00000000005a7805 */ /* 0x000fe4000001ff00 */
[----:B------:R-:W-:Y:S02]  /*1120*/  CS2R R92, SRZ ;  /* 0x00000000005c7805 */ /* 0x000fe4000001ff00 */
[----:B------:R-:W-:Y:S02]  /*1130*/  CS2R R96, SRZ ;  /* 0x0000000000607805 */ /* 0x000fe4000001ff00 */
        /* <DEDUP_REMOVED lines=16> */
[----:B-1----:R-:W-:Y:S02]  /*1240*/  ISETP.GE.AND P0, PT, R11, 0x1, PT ;  /* 0x000000010b00780c */ /* 0x002fe40003f06270 */
[----:B------:R-:W-:Y:S02]  /*1250*/  CS2R R128, SRZ ;  /* 0x0000000000807805 */ /* 0x000fe4000001ff00 */
[----:B----4-:R-:W-:-:S02]  /*1260*/  R2UR UR8, R10 ;  /* 0x000000000a0872ca */ /* 0x010fc400000e0000 */
[----:B------:R-:W-:Y:S02]  /*1270*/  CS2R R130, SRZ ;  /* 0x0000000000827805 */ /* 0x000fe4000001ff00 */
[----:B------:R-:W-:Y:S02]  /*1280*/  CS2R R132, SRZ ;  /* 0x0000000000847805 */ /* 0x000fe4000001ff00 */
[----:B------:R-:W-:Y:S02]  /*1290*/  CS2R R134, SRZ ;  /* 0x0000000000867805 */ /* 0x000fe4000001ff00 */
[----:B------:R-:W-:Y:S02]  /*12a0*/  CS2R R136, SRZ ;  /* 0x0000000000887805 */ /* 0x000fe4000001ff00 */
[----:B------:R-:W-:Y:S02]  /*12b0*/  CS2R R138, SRZ ;  /* 0x00000000008a7805 */ /* 0x000fe4000001ff00 */
[----:B------:R-:W-:Y:S01]  /*12c0*/  CS2R R140, SRZ ;  /* 0x00000000008c7805 */ /* 0x000fe2000001ff00 */
[----:B------:R-:W-:Y:S01]  /*12d0*/  IMAD.MOV.U32 R143, RZ, RZ, RZ ;  /* 0x000000ffff8f7224 */ /* 0x000fe200078e00ff */
[----:B------:R-:W-:Y:S01]  /*12e0*/  CS2R R56, SRZ ;  /* 0x0000000000387805 */ /* 0x000fe2000001ff00 */
[----:B------:R-:W-:Y:S01]  /*12f0*/  IMAD.MOV.U32 R145, RZ, RZ, RZ ;  /* 0x000000ffff917224 */ /* 0x000fe200078e00ff */
[----:B------:R-:W-:Y:S01]  /*1300*/  CS2R R58, SRZ ;  /* 0x00000000003a7805 */ /* 0x000fe2000001ff00 */
[----:B--23--:R-:W-:Y:S01]  /*1310*/  IMAD.U32 R13, RZ, RZ, UR4 ;  /* 0x00000004ff0d7e24 */ /* 0x00cfe2000f8e00ff */
[----:B------:R-:W-:Y:S01]  /*1320*/  CS2R R60, SRZ ;  /* 0x00000000003c7805 */ /* 0x000fe2000001ff00 */
[----:B------:R-:W-:Y:S01]  /*1330*/  ULEA.HI UR10, UR8, UR8, URZ, 0x1 ;  /* 0x00000008080a7291 */ /* 0x000fe2000f8f083f */
[----:B------:R-:W-:-:S02]  /*1340*/  CS2R R62, SRZ ;  /* 0x00000000003e7805 */ /* 0x000fc4000001ff00 */
[----:B------:R-:W-:Y:S02]  /*1350*/  CS2R R64, SRZ ;  /* 0x0000000000407805 */ /* 0x000fe4000001ff00 */
[----:B------:R-:W-:Y:S01]  /*1360*/  CS2R R66, SRZ ;  /* 0x0000000000427805 */ /* 0x000fe2000001ff00 */
[----:B------:R-:W-:Y:S01]  /*1370*/  ULOP3.LUT UR11, UR10, 0xffffe, URZ, 0xc0, !UPT ;  /* 0x000ffffe0a0b7892 */ /* 0x000fe2000f8ec03f */
[----:B------:R-:W-:Y:S01]  /*1380*/  CS2R R68, SRZ ;  /* 0x0000000000447805 */ /* 0x000fe2000001ff00 */
[----:B0-----:R-:W-:Y:S01]  /*1390*/  ULEA UR10, UR13, UR12, 0x18 ;  /* 0x0000000c0d0a7291 */ /* 0x001fe2000f8ec03f */
[----:B------:R-:W-:Y:S01]  /*13a0*/  CS2R R70, SRZ ;  /* 0x0000000000467805 */ /* 0x000fe2000001ff00 */
[----:B------:R-:W-:Y:S01]  /*13b0*/  UIADD3 UR11, UR8, -UR11, URZ ;  /* 0x8000000b080b7290 */ /* 0x000fe2000fffe03f */
[----:B------:R-:W-:Y:S02]  /*13c0*/  CS2R R72, SRZ ;  /* 0x0000000000487805 */ /* 0x000fe4000001ff00 */
[----:B------:R-:W-:Y:S01]  /*13d0*/  CS2R R74, SRZ ;  /* 0x00000000004a7805 */ /* 0x000fe2000001ff00 */
[----:B------:R-:W-:Y:S01]  /*13e0*/  UMOV UR8, URZ ;  /* 0x0000003f00087c82 */ /* 0x000fe20008000000 */
[----:B------:R-:W-:Y:S01]  /*13f0*/  ULEA UR11, UR11, UR10, 0xc ;  /* 0x0000000a0b0b7291 */ /* 0x000fe2000f8e603f */
[----:B------:R-:W-:-:S02]  /*1400*/  CS2R R76, SRZ ;  /* 0x00000000004c7805 */ /* 0x000fc4000001ff00 */
[----:B------:R-:W-:Y:S02]  /*1410*/  CS2R R78, SRZ ;  /* 0x00000000004e7805 */ /* 0x000fe4000001ff00 */
[----:B------:R-:W-:Y:S01]  /*1420*/  CS2R R80, SRZ ;  /* 0x0000000000507805 */ /* 0x000fe2000001ff00 */
[----:B------:R-:W-:Y:S01]  /*1430*/  UIADD3 UR11, UR11, 0x180, URZ ;  /* 0x000001800b0b7890 */ /* 0x000fe2000fffe03f */
[----:B------:R-:W-:Y:S02]  /*1440*/  CS2R R82, SRZ ;  /* 0x0000000000527805 */ /* 0x000fe4000001ff00 */
[----:B------:R-:W-:Y:S02]  /*1450*/  CS2R R84, SRZ ;  /* 0x0000000000547805 */ /* 0x000fe4000001ff00 */
[----:B------:R-:W-:Y:S01]  /*1460*/  CS2R R86, SRZ ;  /* 0x0000000000567805 */ /* 0x000fe2000001ff00 */
[----:B------:R-:W-:Y:S01]  /*1470*/  USHF.R.U32.HI UR11, URZ, 0x4, UR11 ;  /* 0x000000043f0b7899 */ /* 0x000fe2000801160b */
[----:B------:R-:W-:-:S02]  /*1480*/  CS2R R24, SRZ ;  /* 0x0000000000187805 */ /* 0x000fc4000001ff00 */
[----:B------:R-:W-:Y:S02]  /*1490*/  CS2R R26, SRZ ;  /* 0x00000000001a7805 */ /* 0x000fe4000001ff00 */
[----:B------:R-:W-:Y:S01]  /*14a0*/  CS2R R28, SRZ ;  /* 0x00000000001c7805 */ /* 0x000fe2000001ff00 */
[----:B------:R-:W-:Y:S01]  /*14b0*/  ULOP3.LUT UR11, UR11, 0x3fff, URZ, 0xc0, !UPT ;  /* 0x00003fff0b0b7892 */ /* 0x000fe2000f8ec03f */
        /* <DEDUP_REMOVED lines=12> */
[----:B------:R-:W-:Y:S01]  /*1580*/  CS2R R54, SRZ ;  /* 0x0000000000367805 */ /* 0x000fe2000001ff00 */
[----:B------:R-:W-:Y:S06]  /*1590*/  @!P0 BRA `(.L_x_14) ;  /* 0x0000000800588947 */ /* 0x000fec0003800000 */
[----:B------:R-:W-:-:S13]  /*15a0*/  ISETP.NE.AND P1, PT, R142, 0x3, PT ;  /* 0x000000038e00780c */ /* 0x000fda0003f25270 */
[----:B------:R-:W-:Y:S05]  /*15b0*/  @!P1 BRA `(.L_x_15) ;  /* 0x0000000000049947 */ /* 0x000fea0003800000 */
[----:B------:R-:W-:Y:S01]  /*15c0*/  BPT.TRAP 0x1 ;  /* 0x000000040000795c */ /* 0x000fe20000300000 */
.L_x_15:
[----:B------:R-:W-:Y:S01]  /*15d0*/  ULEA UR6, UR5, UR10, 0x3 ;  /* 0x0000000a05067291 */ /* 0x000fe2000f8e183f */
[----:B------:R-:W-:-:S05]  /*15e0*/  IMAD.U32 R10, RZ, RZ, UR4 ;  /* 0x00000004ff0a7e24 */ /* 0x000fca000f8e00ff */
[----:B------:R-:W-:-:S04]  /*15f0*/  SHF.L.U32 R10, R10, 0x1f, RZ ;  /* 0x0000001f0a0a7819 */ /* 0x000fc800000006ff */
[----:B------:R0:W1:Y:S01]  /*1600*/  SYNCS.PHASECHK.TRANS64.TRYWAIT P0, [UR6], R10 ;  /* 0x0000000aff0075a7 */ /* 0x0000620008000146 */
[----:B------:R-:W-:Y:S05]  /*1610*/  @!P1 BRA `(.L_x_16) ;  /* 0x0000000000049947 */ /* 0x000fea0003800000 */
[----:B------:R-:W-:Y:S01]  /*1620*/  BPT.TRAP 0x1 ;  /* 0x000000040000795c */ /* 0x000fe20000300000 */
.L_x_16:
[----:B-1----:R-:W-:Y:S05]  /*1630*/  @P0 BRA `(.L_x_17) ;  /* 0x0000000000080947 */ /* 0x002fea0003800000 */
[----:B------:R-:W1:Y:S02]  /*1640*/  SYNCS.PHASECHK.TRANS64.TRYWAIT P0, [UR6], R10 ;  /* 0x0000000aff0075a7 */ /* 0x000e640008000146 */
[----:B-1----:R-:W-:Y:S05]  /*1650*/  @!P0 BRA `(.L_x_18) ;  /* 0x0000008000b08947 */ /* 0x002fea0003800000 */
.L_x_17:
[----:B------:R-:W-:Y:S01]  /*1660*/  UIADD3 UR6, UR10, 0x2c180, URZ ;  /* 0x0002c1800a067890 */ /* 0x000fe2000fffe03f */
[----:B------:R-:W-:Y:S01]  /*1670*/  WARPGROUP.ARRIVE ;  /* 0x00000000000079c5 */ /* 0x000fe20000000000 */
[----:B------:R-:W-:Y:S01]  /*1680*/  ULOP3.LUT UR8, UR11, 0x10000, URZ, 0xfc, !UPT ;  /* 0x000100000b087892 */ /* 0x000fe2000f8efc3f */
[----:B------:R-:W-:Y:S01]  /*1690*/  CS2R R18, SRZ ;  /* 0x0000000000127805 */ /* 0x000fe2000001ff00 */
[----:B------:R-:W-:Y:S01]  /*16a0*/  USHF.R.U32.HI UR6, URZ, 0x4, UR6 ;  /* 0x000000043f067899 */ /* 0x000fe20008011606 */
[----:B------:R-:W-:Y:S01]  /*16b0*/  CS2R R16, SRZ ;  /* 0x0000000000107805 */ /* 0x000fe2000001ff00 */
[----:B------:R-:W-:Y:S01]  /*16c0*/  ULEA UR8, UR5, UR8, 0xa ;  /* 0x0000000805087291 */ /* 0x000fe2000f8e503f */
[----:B------:R-:W-:Y:S01]  /*16d0*/  CS2R R20, SRZ ;  /* 0x0000000000147805 */ /* 0x000fe2000001ff00 */
[----:B------:R-:W-:Y:S01]  /*16e0*/  ULOP3.LUT UR6, UR6, 0x3fff, URZ, 0xc0, !UPT ;  /* 0x00003fff06067892 */ /* 0x000fe2000f8ec03f */
[----:B------:R-:W-:Y:S01]  /*16f0*/  CS2R R22, SRZ ;  /* 0x0000000000167805 */ /* 0x000fe2000001ff00 */
[----:B------:R-:W-:Y:S01]  /*1700*/  UMOV UR13, 0x80000020 ;  /* 0x80000020000d7882 */ /* 0x000fe20000000000 */
[----:B------:R-:W-:Y:S01]  /*1710*/  UMOV UR15, 0x80000020 ;  /* 0x80000020000f7882 */ /* 0x000fe20000000000 */
[----:B------:R-:W-:Y:S01]  /*1720*/  ULOP3.LUT UR6, UR6, 0x10000, URZ, 0xfc, !UPT ;  /* 0x0001000006067892 */ /* 0x000fe2000f8efc3f */
[----:B------:R-:W-:Y:S01]  /*1730*/  CS2R R88, SRZ ;  /* 0x0000000000587805 */ /* 0x000fe2000001ff00 */
[----:B------:R-:W-:Y:S01]  /*1740*/  UMOV UR12, UR8 ;  /* 0x00000008000c7c82 */ /* 0x000fe20008000000 */
[----:B------:R-:W-:Y:S01]  /*1750*/  CS2R R90, SRZ ;  /* 0x00000000005a7805 */ /* 0x000fe2000001ff00 */
[----:B------:R-:W-:Y:S01]  /*1760*/  ULEA UR7, UR5, UR6, 0x8 ;  /* 0x0000000605077291 */ /* 0x000fe2000f8e403f */
[----:B------:R-:W-:Y:S01]  /*1770*/  CS2R R92, SRZ ;  /* 0x00000000005c7805 */ /* 0x000fe2000001ff00 */
[----:B------:R-:W-:Y:S01]  /*1780*/  UIADD3 UR6, UR8, 0x200, URZ ;  /* 0x0000020008067890 */ /* 0x000fe2000fffe03f */
[----:B------:R-:W-:-:S02]  /*1790*/  CS2R R96, SRZ ;  /* 0x0000000000607805 */ /* 0x000fc4000001ff00 */
[----:B------:R-:W-:Y:S02]  /*17a0*/  CS2R R94, SRZ ;  /* 0x00000000005e7805 */ /* 0x000fe4000001ff00 */
[----:B------:R-:W-:Y:S02]  /*17b0*/  CS2R R98, SRZ ;  /* 0x0000000000627805 */ /* 0x000fe4000001ff00 */
[----:B------:R-:W-:Y:S01]  /*17c0*/  CS2R R100, SRZ ;  /* 0x0000000000647805 */ /* 0x000fe2000001ff00 */
[----:B------:R-:W-:Y:S01]  /*17d0*/  UMOV UR14, UR7 ;  /* 0x00000007000e7c82 */ /* 0x000fe20008000000 */
[----:B------:R-:W-:Y:S01]  /*17e0*/  CS2R R102, SRZ ;  /* 0x0000000000667805 */ /* 0x000fe2000001ff00 */
[----:B------:R-:W-:Y:S01]  /*17f0*/  QGMMA.64x64x32.F32.E4M3.E4M3 R56, gdesc[UR12], RZ, !UPT ;  /* 0x00e000000c3879f3 */ /* 0x000fe2000c7008ff */
[----:B------:R-:W-:Y:S01]  /*1800*/  UMOV UR12, UR6 ;  /* 0x00000006000c7c82 */ /* 0x000fe20008000000 */
[----:B------:R-:W-:Y:S01]  /*1810*/  UMOV UR13, 0x80000020 ;  /* 0x80000020000d7882 */ /* 0x000fe20000000000 */
[----:B------:R-:W-:Y:S01]  /*1820*/  UMOV UR6, 0x2 ;  /* 0x0000000200067882 */ /* 0x000fe20000000000 */
[----:B------:R-:W-:Y:S01]  /*1830*/  QGMMA.64x64x32.F32.E4M3.E4M3 R24, gdesc[UR12], RZ, !UPT ;  /* 0x00e000000c1879f3 */ /* 0x000fe2000c7008ff */
[----:B------:R-:W-:Y:S01]  /*1840*/  UIADD3 UR14, UR7, 0x2, URZ ;  /* 0x00000002070e7890 */ /* 0x000fe2000fffe03f */
[----:B------:R-:W-:Y:S01]  /*1850*/  CS2R R104, SRZ ;  /* 0x0000000000687805 */ /* 0x000fe2000001ff00 */
[----:B------:R-:W-:Y:S01]  /*1860*/  UIADD3 UR12, UR8, 0x2, URZ ;  /* 0x00000002080c7890 */ /* 0x000fe2000fffe03f */
[----:B------:R-:W-:Y:S01]  /*1870*/  CS2R R108, SRZ ;  /* 0x00000000006c7805 */ /* 0x000fe2000001ff00 */
[----:B------:R-:W-:Y:S01]  /*1880*/  ULDC UR7, c[0x0][0x50c] ;  /* 0x0001430000077ab9 */ /* 0x000fe20000000800 */
[----:B------:R-:W-:Y:S01]  /*1890*/  UIADD3 UR8, UR8, 0x202, URZ ;  /* 0x0000020208087890 */ /* 0x000fe2000fffe03f */
[----:B------:R-:W-:Y:S01]  /*18a0*/  CS2R R106, SRZ ;  /* 0x00000000006a7805 */ /* 0x000fe2000001ff00 */
[----:B------:R-:W-:Y:S01]  /*18b0*/  UISETP.NE.AND UP0, UPT, UR7, 0x2, UPT ;  /* 0x000000020700788c */ /* 0x000fe2000bf05270 */
[----:B------:R-:W-:Y:S01]  /*18c0*/  CS2R R110, SRZ ;  /* 0x00000000006e7805 */ /* 0x000fe2000001ff00 */
[----:B------:R-:W-:Y:S01]  /*18d0*/  UMOV UR13, 0x80000020 ;  /* 0x80000020000d7882 */ /* 0x000fe20000000000 */
[----:B------:R-:W-:Y:S01]  /*18e0*/  UMOV UR15, 0x80000020 ;  /* 0x80000020000f7882 */ /* 0x000fe20000000000 */
[----:B------:R-:W-:Y:S01]  /*18f0*/  USEL UR7, URZ, 0x1, UP0 ;  /* 0x000000013f077887 */ /* 0x000fe20008000000 */
[----:B------:R-:W-:-:S02]  /*1900*/  CS2R R112, SRZ ;  /* 0x0000000000707805 */ /* 0x000fc4000001ff00 */
[----:B------:R-:W-:Y:S02]  /*1910*/  CS2R R114, SRZ ;  /* 0x0000000000727805 */ /* 0x000fe4000001ff00 */
[----:B------:R-:W-:Y:S02]  /*1920*/  CS2R R116, SRZ ;  /* 0x0000000000747805 */ /* 0x000fe4000001ff00 */
[----:B------:R-:W-:Y:S02]  /*1930*/  CS2R R118, SRZ ;  /* 0x0000000000767805 */ /* 0x000fe4000001ff00 */
[----:B------:R-:W-:Y:S02]  /*1940*/  CS2R R120, SRZ ;  /* 0x0000000000787805 */ /* 0x000fe4000001ff00 */
[----:B------:R-:W-:Y:S02]  /*1950*/  ISETP.NE.AND P0, PT, RZ, UR7, PT ;  /* 0x00000007ff007c0c */ /* 0x000fe4000bf05270 */
        /* <DEDUP_REMOVED lines=10> */
[----:B------:R-:W-:Y:S02]  /*1a00*/  IMAD.MOV.U32 R143, RZ, RZ, RZ ;  /* 0x000000ffff8f7224 */ /* 0x000fe400078e00ff */
[----:B------:R-:W-:Y:S01]  /*1a10*/  IMAD.MOV.U32 R145, RZ, RZ, RZ ;  /* 0x000000ffff917224 */ /* 0x000fe200078e00ff */
[----:B------:R-:W-:Y:S01]  /*1a20*/  QGMMA.64x64x32.F32.E4M3.E4M3 R56, gdesc[UR12], R56 ;  /* 0x00e000000c3879f3 */ /* 0x000fe20008700838 */
[----:B------:R-:W-:Y:S01]  /*1a30*/  UMOV UR12, UR8 ;  /* 0x00000008000c7c82 */ /* 0x000fe20008000000 */
[----:B------:R-:W-:-:S02]  /*1a40*/  UMOV UR13, 0x80000020 ;  /* 0x80000020000d7882 */ /* 0x000fc40000000000 */
[----:B------:R-:W-:Y:S01]  /*1a50*/  QGMMA.64x64x32.F32.E4M3.E4M3 R24, gdesc[UR12], R24, gsb0 ;  /* 0x00e000000c1879f3 */ /* 0x000fe20008000818 */
[----:B------:R-:W-:Y:S05]  /*1a60*/  @!P0 BRA `(.L_x_19) ;  /* 0x0000000400088947 */ /* 0x000fea0003800000 */
[----:B------:R-:W-:Y:S02]  /*1a70*/  WARPGROUP.DEPBAR.LE gsb0, 0x0 ;  /* 0x00008000000079c5 */ /* 0x000fe40000010000 */
[----:B------:R-:W-:-:S01]  /*1a80*/  FADD R145, RZ, R56 ;  /* 0x00000038ff917221 */ /* 0x000fc20000000000 */
[----:B------:R-:W-:Y:S01]  /*1a90*/  FADD R140, RZ, R57 ;  /* 0x00000039ff8c7221 */ /* 0x000fe20000000000 */
        /* <DEDUP_REMOVED lines=62> */
[----:B------:R-:W-:-:S06]  /*1e80*/  UMOV UR6, URZ ;  /* 0x0000003f00067c82 */ /* 0x000fcc0008000000 */
.L_x_19:
[----:B------:R-:W-:-:S04]  /*1e90*/  UIADD3 UR18, UR5, 0x1, URZ ;  /* 0x0000000105127890 */ /* 0x000fc8000fffe03f */
[----:B------:R-:W-:-:S04]  /*1ea0*/  UISETP.NE.AND UP0, UPT, UR18, 0xb, UPT ;  /* 0x0000000b1200788c */ /* 0x000fc8000bf05270 */
[----:B------:R-:W-:Y:S02]  /*1eb0*/  USEL UR8, URZ, 0x1, UP0 ;  /* 0x000000013f087887 */ /* 0x000fe40008000000 */
[----:B------:R-:W-:Y:S02]  /*1ec0*/  USEL UR18, UR18, URZ, UP0 ;  /* 0x0000003f12127287 */ /* 0x000fe40008000000 */
[----:B------:R-:W-:-:S06]  /*1ed0*/  ULOP3.LUT UR8, UR4, UR8, URZ, 0x3c, !UPT ;  /* 0x0000000804087292 */ /* 0x000fcc000f8e3c3f */
[----:B------:R-:W-:Y:S01]  /*1ee0*/  IMAD.U32 R13, RZ, RZ, UR8 ;  /* 0x00000008ff0d7e24 */ /* 0x000fe2000f8e00ff */
[----:B------:R-:W-:-:S06]  /*1ef0*/  UMOV UR8, 0x1 ;  /* 0x0000000100087882 */ /* 0x000fcc0000000000 */
.L_x_14:
[----:B------:R-:W-:-:S04]  /*1f00*/  UISETP.LT.AND UP0, UPT, UR9, 0x1, UPT ;  /* 0x000000010900788c */ /* 0x000fc8000bf01270 */
[----:B------:R-:W-:-:S04]  /*1f10*/  USEL UR12, UR9, 0x1, UP0 ;  /* 0x00000001090c7887 */ /* 0x000fc80008000000 */
[----:B------:R-:W-:-:S04]  /*1f20*/  UIADD3 UR12, UR9, -UR12, URZ ;  /* 0x8000000c090c7290 */ /* 0x000fc8000fffe03f */
[----:B------:R-:W-:-:S06]  /*1f30*/  UISETP.GE.AND UP0, UPT, UR12, 0x1, UPT ;  /* 0x000000010c00788c */ /* 0x000fcc000bf06270 */
[----:B------:R-:W-:-:S13]  /*1f40*/  PLOP3.LUT P0, PT, PT, PT, UP0, 0x80, 0x0 ;  /* 0x000000000000781c */ /* 0x000fda0003f0f008 */
[----:B------:R-:W-:Y:S05]  /*1f50*/  @!P0 BRA `(.L_x_20) ;  /* 0x00000008002c8947 */ /* 0x000fea0003800000 */
[----:B01----:R-:W-:Y:S01]  /*1f60*/  IMAD.U32 R10, RZ, RZ, UR12 ;  /* 0x0000000cff0a7e24 */ /* 0x003fe2000f8e00ff */
[----:B------:R-:W-:Y:S01]  /*1f70*/  UMOV UR19, UR5 ;  /* 0x0000000500137c82 */ /* 0x000fe20008000000 */
[----:B------:R-:W-:-:S05]  /*1f80*/  ULDC UR21, c[0x0][0x50c] ;  /* 0x0001430000157ab9 */ /* 0x000fca0000000800 */
.L_x_28:
[----:B------:R-:W-:-:S13]  /*1f90*/  ISETP.NE.AND P1, PT, R142, 0x3, PT ;  /* 0x000000038e00780c */ /* 0x000fda0003f25270 */
[----:B01----:R-:W-:Y:S05]  /*1fa0*/  @!P1 BRA `(.L_x_21) ;  /* 0x0000000000049947 */ /* 0x003fea0003800000 */
[----:B------:R-:W-:Y:S01]  /*1fb0*/  BPT.TRAP 0x1 ;  /* 0x000000040000795c */ /* 0x000fe20000300000 */
.L_x_21:
[----:B------:R-:W0:Y:S01]  /*1fc0*/  S2UR UR12, SR_CgaCtaId ;  /* 0x00000000000c79c3 */ /* 0x000e220000008800 */
[----:B------:R-:W-:Y:S01]  /*1fd0*/  UMOV UR10, 0x400 ;  /* 0x00000400000a7882 */ /* 0x000fe20000000000 */
[----:B------:R-:W-:Y:S01]  /*1fe0*/  SHF.L.U32 R11, R13, 0x1f, RZ ;  /* 0x0000001f0d0b7819 */ /* 0x000fe200000006ff */
[----:B0-----:R-:W-:-:S04]  /*1ff0*/  ULEA UR10, UR12, UR10, 0x18 ;  /* 0x0000000a0c0a7291 */ /* 0x001fc8000f8ec03f */
[----:B------:R-:W-:-:S09]  /*2000*/  ULEA UR12, UR18, UR10, 0x3 ;  /* 0x0000000a120c7291 */ /* 0x000fd2000f8e183f */
[----:B------:R0:W1:Y:S01]  /*2010*/  SYNCS.PHASECHK.TRANS64.TRYWAIT P0, [UR12], R11 ;  /* 0x0000000bff0075a7 */ /* 0x000062000800014c */
[----:B------:R-:W-:Y:S05]  /*2020*/  @!P1 BRA `(.L_x_22) ;  /* 0x0000000000049947 */ /* 0x000fea0003800000 */
[----:B------:R-:W-:Y:S01]  /*2030*/  BPT.TRAP 0x1 ;  /* 0x000000040000795c */ /* 0x000fe20000300000 */
.L_x_22:
[----:B-1----:R-:W-:Y:S05]  /*2040*/  @P0 BRA `(.L_x_23) ;  /* 0x0000000000080947 */ /* 0x002fea0003800000 */
[----:B------:R-:W1:Y:S02]  /*2050*/  SYNCS.PHASECHK.TRANS64.TRYWAIT P0, [UR12], R11 ;  /* 0x0000000bff0075a7 */ /* 0x000e64000800014c */
[----:B-1----:R-:W-:Y:S05]  /*2060*/  @!P0 BRA `(.L_x_24) ;  /* 0x0000007800448947 */ /* 0x002fea0003800000 */
.L_x_23:
[----:B------:R-:W-:Y:S01]  /*2070*/  UIADD3 UR12, UR10, 0x2c180, URZ ;  /* 0x0002c1800a0c7890 */ /* 0x000fe2000fffe03f */
[----:B------:R-:W-:Y:S01]  /*2080*/  WARPGROUP.ARRIVE ;  /* 0x00000000000079c5 */ /* 0x000fe20000000000 */
[----:B------:R-:W-:Y:S02]  /*2090*/  UISETP.NE.AND UP0, UPT, UR7, URZ, UPT ;  /* 0x0000003f0700728c */ /* 0x000fe4000bf05270 */
[----:B------:R-:W-:Y:S02]  /*20a0*/  USHF.R.U32.HI UR12, URZ, 0x4, UR12 ;  /* 0x000000043f0c7899 */ /* 0x000fe4000801160c */
[----:B------:R-:W-:Y:S02]  /*20b0*/  USEL UR8, UR8, URZ, !UP0 ;  /* 0x0000003f08087287 */ /* 0x000fe4000c000000 */
[----:B------:R-:W-:Y:S02]  /*20c0*/  ULOP3.LUT UR12, UR12, 0x3fff, URZ, 0xc0, !UPT ;  /* 0x00003fff0c0c7892 */ /* 0x000fe4000f8ec03f */
[----:B------:R-:W-:-:S02]  /*20d0*/  ULOP3.LUT UR7, UR11, 0x10000, URZ, 0xfc, !UPT ;  /* 0x000100000b077892 */ /* 0x000fc4000f8efc3f */
[----:B------:R-:W-:Y:S02]  /*20e0*/  ULOP3.LUT UR12, UR12, 0x10000, URZ, 0xfc, !UPT ;  /* 0x000100000c0c7892 */ /* 0x000fe4000f8efc3f */
[----:B------:R-:W-:Y:S02]  /*20f0*/  UISETP.NE.U32.AND UP0, UPT, UR8, URZ, UPT ;  /* 0x0000003f0800728c */ /* 0x000fe4000bf05070 */
[----:B------:R-:W-:Y:S02]  /*2100*/  ULEA UR8, UR18, UR7, 0xa ;  /* 0x0000000712087291 */ /* 0x000fe4000f8e503f */
[----:B------:R-:W-:Y:S02]  /*2110*/  ULEA UR7, UR18, UR12, 0x8 ;  /* 0x0000000c12077291 */ /* 0x000fe4000f8e403f */
[----:B------:R-:W-:Y:S01]  /*2120*/  UIADD3 UR20, UR8, 0x200, URZ ;  /* 0x0000020008147890 */ /* 0x000fe2000fffe03f */
[----:B------:R-:W-:Y:S02]  /*2130*/  UMOV UR13, 0x80000020 ;  /* 0x80000020000d7882 */ /* 0x000fe40000000000 */
[----:B------:R-:W-:Y:S01]  /*2140*/  UMOV UR12, UR8 ;  /* 0x00000008000c7c82 */ /* 0x000fe20008000000 */
[----:B------:R-:W-:Y:S01]  /*2150*/  UMOV UR15, 0x80000020 ;  /* 0x80000020000f7882 */ /* 0x000fe20000000000 */
[----:B------:R-:W-:Y:S01]  /*2160*/  UMOV UR14, UR7 ;  /* 0x00000007000e7c82 */ /* 0x000fe20008000000 */
[----:B------:R-:W-:Y:S01]  /*2170*/  UIADD3 UR6, UR6, 0x2, URZ ;  /* 0x0000000206067890 */ /* 0x000fe2000fffe03f */
[----:B------:R-:W-:Y:S01]  /*2180*/  QGMMA.64x64x32.F32.E4M3.E4M3 R56, gdesc[UR12], R56, UP0 ;  /* 0x00e000000c3879f3 */ /* 0x000fe2000bf00838 */
[----:B------:R-:W-:Y:S01]  /*2190*/  UMOV UR12, UR20 ;  /* 0x00000014000c7c82 */ /* 0x000fe20008000000 */
[----:B------:R-:W-:-:S02]  /*21a0*/  UMOV UR13, 0x80000020 ;  /* 0x80000020000d7882 */ /* 0x000fc40000000000 */
[----:B------:R-:W-:Y:S01]  /*21b0*/  QGMMA.64x64x32.F32.E4M3.E4M3 R24, gdesc[UR12], R24, UP0 ;  /* 0x00e000000c1879f3 */ /* 0x000fe2000bf00818 */
[----:B------:R-:W-:Y:S02]  /*21c0*/  UIADD3 UR12, UR8, 0x2, URZ ;  /* 0x00000002080c7890 */ /* 0x000fe4000fffe03f */
[----:B------:R-:W-:Y:S02]  /*21d0*/  UIADD3 UR14, UR7, 0x2, URZ ;  /* 0x00000002070e7890 */ /* 0x000fe4000fffe03f */
[----:B------:R-:W-:Y:S01]  /*21e0*/  UIADD3 UR8, UR8, 0x202, URZ ;  /* 0x0000020208087890 */ /* 0x000fe2000fffe03f */
[----:B------:R-:W-:Y:S01]  /*21f0*/  UMOV UR13, 0x80000020 ;  /* 0x80000020000d7882 */ /* 0x000fe20000000000 */
[----:B------:R-:W-:Y:S01]  /*2200*/  UMOV UR15, 0x80000020 ;  /* 0x80000020000f7882 */ /* 0x000fe20000000000 */
[----:B------:R-:W-:-:S04]  /*2210*/  UISETP.NE.AND UP0, UPT, UR6, UR21, UPT ;  /* 0x000000150600728c */ /* 0x000fc8000bf05270 */
[----:B------:R-:W-:-:S06]  /*2220*/  USEL UR7, URZ, 0x1, UP0 ;  /* 0x000000013f077887 */ /* 0x000fcc0008000000 */
[----:B------:R-:W-:Y:S01]  /*2230*/  ISETP.NE.AND P0, PT, RZ, UR7, PT ;  /* 0x00000007ff007c0c */ /* 0x000fe2000bf05270 */
[----:B------:R-:W-:Y:S01]  /*2240*/  QGMMA.64x64x32.F32.E4M3.E4M3 R56, gdesc[UR12], R56 ;  /* 0x00e000000c3879f3 */ /* 0x000fe20008700838 */
[----:B------:R-:W-:Y:S01]  /*2250*/  UMOV UR12, UR8 ;  /* 0x00000008000c7c82 */ /* 0x000fe20008000000 */
[----:B------:R-:W-:Y:S02]  /*2260*/  UMOV UR13, 0x80000020 ;  /* 0x80000020000d7882 */ /* 0x000fe40000000000 */
[----:B------:R-:W-:Y:S03]  /*2270*/  QGMMA.64x64x32.F32.E4M3.E4M3 R24, gdesc[UR12], R24, gsb0 ;  /* 0x00e000000c1879f3 */ /* 0x000fe60008000818 */
[----:B------:R-:W-:-:S05]  /*2280*/  WARPGROUP.DEPBAR.LE gsb0, 0x1 ;  /* 0x00008000000079c5 */ /* 0x000fca0000010100 */
[----:B------:R-:W-:Y:S05]  /*2290*/  @!P0 BRA `(.L_x_25) ;  /* 0x0000000400088947 */ /* 0x000fea0003800000 */
[----:B------:R-:W-:Y:S02]  /*22a0*/  WARPGROUP.DEPBAR.LE gsb0, 0x0 ;  /* 0x00008000000079c5 */ /* 0x000fe40000010000 */
[----:B------:R-:W-:-:S01]  /*22b0*/  FADD R145, R56, R145 ;  /* 0x0000009138917221 */ /* 0x000fc20000000000 */
[----:B------:R-:W-:Y:S01]  /*22c0*/  FADD R140, R57, R140 ;  /* 0x0000008c398c7221 */ /* 0x000fe20000000000 */
        /* <DEDUP_REMOVED lines=62> */
[----:B------:R-:W-:-:S06]  /*26b0*/  UMOV UR6, URZ ;  /* 0x0000003f00067c82 */ /* 0x000fcc0008000000 */
.L_x_25:
[----:B------:R-:W-:Y:S05]  /*26c0*/  @!P1 BRA `(.L_x_26) ;  /* 0x0000000000049947 */ /* 0x000fea0003800000 */
[----:B------:R-:W-:Y:S01]  /*26d0*/  BPT.TRAP 0x1 ;  /* 0x000000040000795c */ /* 0x000fe20000300000 */
.L_x_26:
[----:B------:R-:W-:Y:S01]  /*26e0*/  ULEA UR8, UR19, UR10, 0x3 ;  /* 0x0000000a13087291 */ /* 0x000fe2000f8e183f */
[----:B------:R-:W-:-:S03]  /*26f0*/  ISETP.GT.U32.AND P0, PT, R4, 0x1, PT ;  /* 0x000000010400780c */ /* 0x000fc60003f04070 */
[----:B------:R-:W-:-:S04]  /*2700*/  UIADD3 UR8, UR8, 0x58, URZ ;  /* 0x0000005808087890 */ /* 0x000fc8000fffe03f */
[----:B------:R-:W-:-:S09]  /*2710*/  UPRMT UR8, URZ, 0x654, UR8 ;  /* 0x000006543f087896 */ /* 0x000fd20008000008 */
[----:B------:R-:W-:Y:S01]  /*2720*/  SYNCS.ARRIVE.TRANS64.RED.A1T0 RZ, [UR8], RZ ;  /* 0x000000ffffff79a7 */ /* 0x000fe20008100408 */
[----:B------:R-:W-:Y:S05]  /*2730*/  @P0 BRA `(.L_x_27) ;  /* 0x0000000000040947 */ /* 0x000fea0003800000 */
[----:B------:R-:W-:Y:S01]  /*2740*/  BPT.TRAP 0x1 ;  /* 0x000000040000795c */ /* 0x000fe20000300000 */
.L_x_27:
[----:B------:R-:W-:Y:S01]  /*2750*/  UIADD3 UR18, UR18, 0x1, URZ ;  /* 0x0000000112127890 */ /* 0x000fe2000fffe03f */
[C---:B------:R-:W-:Y:S01]  /*2760*/  ISETP.GT.AND P0, PT, R10.reuse, 0x1, PT ;  /* 0x000000010a00780c */ /* 0x040fe20003f04270 */
[----:B------:R-:W-:Y:S01]  /*2770*/  UIADD3 UR19, UR19, 0x1, URZ ;  /* 0x0000000113137890 */ /* 0x000fe2000fffe03f */
[----:B------:R-:W-:Y:S01]  /*2780*/  VIADD R10, R10, 0xffffffff ;  /* 0xffffffff0a0a7836 */ /* 0x000fe20000000000 */
[----:B------:R-:W-:Y:S02]  /*2790*/  UISETP.NE.AND UP0, UPT, UR18, 0xb, UPT ;  /* 0x0000000b1200788c */ /* 0x000fe4000bf05270 */
[----:B------:R-:W-:Y:S02]  /*27a0*/  UISETP.NE.AND UP1, UPT, UR19, 0xb, UPT ;  /* 0x0000000b1300788c */ /* 0x000fe4000bf25270 */
[----:B------:R-:W-:Y:S02]  /*27b0*/  USEL UR8, URZ, 0x1, UP0 ;  /* 0x000000013f087887 */ /* 0x000fe40008000000 */
[----:B------:R-:W-:-:S02]  /*27c0*/  USEL UR18, UR18, URZ, UP0 ;  /* 0x0000003f12127287 */ /* 0x000fc40008000000 */
[----:B------:R-:W-:Y:S02]  /*27d0*/  USEL UR19, UR19, URZ, UP1 ;  /* 0x0000003f13137287 */ /* 0x000fe40008800000 */
[----:B------:R-:W-:Y:S01]  /*27e0*/  LOP3.LUT R13, R13, UR8, RZ, 0x3c, !PT ;  /* 0x000000080d0d7c12 */ /* 0x000fe2000f8e3cff */
[----:B------:R-:W-:Y:S01]  /*27f0*/  UMOV UR8, 0x1 ;  /* 0x0000000100087882 */ /* 0x000fe20000000000 */
[----:B------:R-:W-:Y:S08]  /*2800*/  @P0 BRA `(.L_x_28) ;  /* 0xfffffff400e00947 */ /* 0x000ff0000383ffff */
.L_x_20:
[----:B------:R-:W-:Y:S01]  /*2810*/  UISETP.NE.AND UP0, UPT, UR6, URZ, UPT ;  /* 0x0000003f0600728c */ /* 0x000fe2000bf05270 */
[----:B01----:R-:W0:Y:S03]  /*2820*/  LDC R10, c[0x0][0x28c] ;  /* 0x0000a300ff0a7b82 */ /* 0x003e260000000800 */
[----:B------:R-:W-:-:S06]  /*2830*/  USEL UR6, URZ, 0x1, !UP0 ;  /* 0x000000013f067887 */ /* 0x000fcc000c000000 */
[----:B------:R-:W-:Y:S02]  /*2840*/  ISETP.NE.AND P0, PT, RZ, UR6, PT ;  /* 0x00000006ff007c0c */ /* 0x000fe4000bf05270 */
[----:B0-----:R-:W-:-:S11]  /*2850*/  ISETP.GE.AND P1, PT, R10, 0x1, PT ;  /* 0x000000010a00780c */ /* 0x001fd60003f26270 */
[----:B------:R-:W-:Y:S05]  /*2860*/  @!P0 BRA `(.L_x_29) ;  /* 0x0000000400048947 */ /* 0x000fea0003800000 */
[----:B------:R-:W-:Y:S02]  /*2870*/  WARPGROUP.DEPBAR.LE gsb0, 0x0 ;  /* 0x00008000000079c5 */ /* 0x000fe40000010000 */
[----:B------:R-:W-:Y:S01]  /*2880*/  FADD R145, R56, R145 ;  /* 0x0000009138917221 */ /* 0x000fe20000000000 */
        /* <DEDUP_REMOVED lines=62> */
[----:B------:R-:W-:-:S07]  /*2c70*/  FADD R18, R18, R55 ;  /* 0x0000003712127221 */ /* 0x000fce0000000000 */
.L_x_29:
[----:B------:R-:W-:Y:S02]  /*2c80*/  WARPGROUP.DEPBAR.LE gsb0, 0x0 ;  /* 0x00008000000079c5 */ /* 0x000fe40000010000 */
[----:B------:R-:W-:Y:S05]  /*2c90*/  @!P1 BRA `(.L_x_30) ;  /* 0x0000000000409947 */ /* 0x000fea0003800000 */
[----:B------:R-:W-:-:S13]  /*2ca0*/  ISETP.NE.AND P0, PT, R142, 0x3, PT ;  /* 0x000000038e00780c */ /* 0x000fda0003f05270 */
[----:B------:R-:W-:Y:S05]  /*2cb0*/  @!P0 BRA `(.L_x_31) ;  /* 0x0000000000048947 */ /* 0x000fea0003800000 */
[----:B------:R-:W-:Y:S01]  /*2cc0*/  BPT.TRAP 0x1 ;  /* 0x000000040000795c */ /* 0x000fe20000300000 */
.L_x_31:
[----:B------:R-:W-:Y:S01]  /*2cd0*/  UISETP.LT.AND UP0, UPT, UR9, 0x1, UPT ;  /* 0x000000010900788c */ /* 0x000fe2000bf01270 */
[----:B------:R-:W-:-:S03]  /*2ce0*/  ISETP.GT.U32.AND P0, PT, R4, 0x1, PT ;  /* 0x000000010400780c */ /* 0x000fc60003f04070 */
[----:B------:R-:W-:-:S04]  /*2cf0*/  USEL UR8, UR9, 0x1, UP0 ;  /* 0x0000000109087887 */ /* 0x000fc80008000000 */
[----:B------:R-:W-:-:S04]  /*2d00*/  UIADD3 UR8, UR5, UR9, -UR8 ;  /* 0x0000000905087290 */ /* 0x000fc8000fffe808 */
[----:B------:R-:W-:-:S04]  /*2d10*/  UIMAD.WIDE.U32 UR6, UR8, -0x45d1745d, URZ ;  /* 0xba2e8ba3080678a5 */ /* 0x000fc8000f8e003f */
[----:B------:R-:W-:-:S04]  /*2d20*/  USHF.R.U32.HI UR6, URZ, 0x3, UR7 ;  /* 0x000000033f067899 */ /* 0x000fc80008011607 */
[----:B------:R-:W-:-:S04]  /*2d30*/  UIMAD UR8, UR6, -0xb, UR8 ;  /* 0xfffffff5060878a4 */ /* 0x000fc8000f8e0208 */
[----:B------:R-:W-:-:S04]  /*2d40*/  ULEA UR8, UR8, UR10, 0x3 ;  /* 0x0000000a08087291 */ /* 0x000fc8000f8e183f */
[----:B------:R-:W-:-:S04]  /*2d50*/  UIADD3 UR8, UR8, 0x58, URZ ;  /* 0x0000005808087890 */ /* 0x000fc8000fffe03f */
[----:B------:R-:W-:-:S09]  /*2d60*/  UPRMT UR8, URZ, 0x654, UR8 ;  /* 0x000006543f087896 */ /* 0x000fd20008000008 */
[----:B------:R-:W-:Y:S01]  /*2d70*/  SYNCS.ARRIVE.TRANS64.RED.A1T0 RZ, [UR8], RZ ;  /* 0x000000ffffff79a7 */ /* 0x000fe20008100408 */
[----:B------:R-:W-:Y:S05]  /*2d80*/  @P0 BRA `(.L_x_30) ;  /* 0x0000000000040947 */ /* 0x000fea0003800000 */
[----:B------:R-:W-:Y:S01]  /*2d90*/  BPT.TRAP 0x1 ;  /* 0x000000040000795c */ /* 0x000fe20000300000 */
.L_x_30:
[----:B------:R-:W0:Y:S01]  /*2da0*/  LDC R14, c[0x0][0x288] ;  /* 0x0000a200ff0e7b82 */ /* 0x000e220000000800 */
[----:B------:R-:W-:Y:S01]  /*2db0*/  IMAD.SHL.U32 R33, R7, 0x40, RZ ;  /* 0x0000004007217824 */ /* 0x000fe200078e00ff */
[--C-:B------:R-:W-:Y:S01]  /*2dc0*/  SHF.R.U32.HI R10, RZ, 0x2, R0.reuse ;  /* 0x00000002ff0a7819 */ /* 0x100fe20000011600 */
[----:B------:R-:W-:Y:S01]  /*2dd0*/  UIADD3 UR5, UR9, UR5, URZ ;  /* 0x0000000509057290 */ /* 0x000fe2000fffe03f */
[----:B------:R-:W-:Y:S01]  /*2de0*/  LOP3.LUT R12, R0, 0x60, RZ, 0xc0, !PT ;  /* 0x00000060000c7812 */ /* 0x000fe200078ec0ff */
[----:B------:R-:W-:Y:S01]  /*2df0*/  IMAD.SHL.U32 R34, R6, 0x100, RZ ;  /* 0x0000010006227824 */ /* 0x000fe200078e00ff */
[----:B------:R-:W-:Y:S01]  /*2e00*/  SHF.R.U32.HI R13, RZ, 0x7, R0 ;  /* 0x00000007ff0d7819 */ /* 0x000fe20000011600 */
[----:B------:R-:W-:Y:S01]  /*2e10*/  UISETP.GT.U32.AND UP0, UPT, UR5, 0xa, UPT ;  /* 0x0000000a0500788c */ /* 0x000fe2000bf04070 */
[----:B------:R-:W-:Y:S01]  /*2e20*/  LOP3.LUT R11, R10, 0x7, RZ, 0xc0, !PT ;  /* 0x000000070a0b7812 */ /* 0x000fe200078ec0ff */
[C---:B------:R-:W-:Y:S01]  /*2e30*/  IMAD.SHL.U32 R26, R0.reuse, 0x2, RZ ;  /* 0x00000002001a7824 */ /* 0x040fe200078e00ff */
[----:B------:R-:W-:Y:S01]  /*2e40*/  SHF.R.U32.HI R12, RZ, 0x1, R12 ;  /* 0x00000001ff0c7819 */ /* 0x000fe2000001160c */
[----:B------:R-:W-:Y:S01]  /*2e50*/  ULDC UR12, c[0x0][0x284] ;  /* 0x0000a100000c7ab9 */ /* 0x000fe20000000800 */
[----:B------:R-:W-:Y:S01]  /*2e60*/  LOP3.LUT R10, R13, 0x1, RZ, 0xc0, !PT ;  /* 0x000000010d0a7812 */ /* 0x000fe200078ec0ff */
[----:B------:R-:W-:Y:S01]  /*2e70*/  UISETP.LT.U32.AND UP0, UPT, UR9, 0xb, UP0 ;  /* 0x0000000b0900788c */ /* 0x000fe20008701070 */
[----:B------:R-:W-:Y:S01]  /*2e80*/  IADD3 R15, RZ, -R12, -R11 ;  /* 0x8000000cff0f7210 */ /* 0x000fe20007ffe80b */
[----:B------:R-:W-:Y:S01]  /*2e90*/  UISETP.GE.U32.AND UP1, UPT, UR9, 0xb, UPT ;  /* 0x0000000b0900788c */ /* 0x000fe2000bf26070 */
[----:B------:R-:W-:Y:S01]  /*2ea0*/  LOP3.LUT R13, R0, 0x3, RZ, 0xc0, !PT ;  /* 0x00000003000d7812 */ /* 0x000fe200078ec0ff */
[C---:B------:R-:W-:Y:S01]  /*2eb0*/  IMAD.SHL.U32 R24, R10.reuse, 0x40, RZ ;  /* 0x000000400a187824 */ /* 0x040fe200078e00ff */
[----:B------:R-:W-:Y:S01]  /*2ec0*/  SHF.R.S32.HI R29, RZ, 0x1f, R5 ;  /* 0x0000001fff1d7819 */ /* 0x000fe20000011405 */
[----:B------:R-:W-:Y:S01]  /*2ed0*/  UIMAD.WIDE.U32 UR6, UR5, -0x45d1745d, URZ ;  /* 0xba2e8ba3050678a5 */ /* 0x000fe2000f8e003f */
[C---:B------:R-:W-:Y:S01]  /*2ee0*/  LOP3.LUT R26, R33.reuse, 0x6, R26, 0xf8, !PT ;  /* 0x00000006211a7812 */ /* 0x040fe200078ef81a */
[----:B------:R-:W-:Y:S01]  /*2ef0*/  USEL UR8, URZ, 0x1, !UP0 ;  /* 0x000000013f087887 */ /* 0x000fe2000c000000 */
[----:B------:R-:W-:Y:S01]  /*2f00*/  IMAD R15, R10, -0x40, R15 ;  /* 0xffffffc00a0f7824 */ /* 0x000fe200078e020f */
[----:B------:R-:W-:Y:S01]  /*2f10*/  ULDC.64 UR10, c[0x0][0x5d0] ;  /* 0x00017400000a7ab9 */ /* 0x000fe20000000a00 */
[----:B0-----:R-:W-:Y:S01]  /*2f20*/  ISETP.GE.AND P0, PT, R33, R14, PT ;  /* 0x0000000e2100720c */ /* 0x001fe20003f06270 */
[----:B------:R-:W-:Y:S01]  /*2f30*/  IMAD R10, R13, -0x2, R14 ;  /* 0xfffffffe0d0a7824 */ /* 0x000fe200078e020e */
[----:B------:R-:W-:Y:S01]  /*2f40*/  SHF.R.S32.HI R27, RZ, 0x1f, R26 ;  /* 0x0000001fff1b7819 */ /* 0x000fe2000001141a */
[----:B------:R-:W-:Y:S01]  /*2f50*/  IMAD R14, R29, UR10, RZ ;  /* 0x0000000a1d0e7c24 */ /* 0x000fe2000f8e02ff */
[----:B------:R-:W-:Y:S01]  /*2f60*/  ISETP.GE.OR P0, PT, R34, UR12, P0 ;  /* 0x0000000c22007c0c */ /* 0x000fe20008706670 */
[----:B------:R-:W-:Y:S01]  /*2f70*/  USHF.R.U32.HI UR6, URZ, 0x3, UR7 ;  /* 0x000000033f067899 */ /* 0x000fe20008011607 */
[----:B------:R-:W-:Y:S01]  /*2f80*/  LOP3.LUT R35, R24, 0x40, R11, 0xe2, !PT ;  /* 0x0000004018237812 */ /* 0x000fe200078ee20b */
[----:B------:R-:W-:Y:S01]  /*2f90*/  ULOP3.LUT UR4, UR4, UR8, URZ, 0x3c, !UPT ;  /* 0x0000000804047292 */ /* 0x000fe2000f8e3c3f */
[----:B------:R-:W-:Y:S01]  /*2fa0*/  IMAD.WIDE R24, R6, 0x100, RZ ;  /* 0x0000010006187825 */ /* 0x000fe200078e02ff */
[----:B------:R-:W-:Y:S01]  /*2fb0*/  UIMAD UR5, UR6, -0xb, UR5 ;  /* 0xfffffff5060578a4 */ /* 0x000fe2000f8e0205 */
[----:B------:R-:W-:Y:S01]  /*2fc0*/  IADD3 R34, -R34, UR12, R15 ;  /* 0x0000000c22227c10 */ /* 0x000fe2000fffe10f */
[----:B------:R-:W-:Y:S01]  /*2fd0*/  @UP1 ULOP3.LUT UR4, UR4, 0x1, UR6, 0x78, !UPT ;  /* 0x0000000104041892 */ /* 0x000fe2000f8e7806 */
[C---:B------:R-:W-:Y:S01]  /*2fe0*/  IMAD R11, R5.reuse, UR11, R14 ;  /* 0x0000000b050b7c24 */ /* 0x040fe2000f8e020e */
[----:B------:R-:W-:Y:S01]  /*2ff0*/  LOP3.LUT R35, R24, R35, R12, 0xfe, !PT ;  /* 0x0000002318237212 */ /* 0x000fe200078efe0c */
[----:B------:R-:W-:-:S04]  /*3000*/  IMAD.WIDE.U32 R6, R5, UR10, R26 ;  /* 0x0000000a05067c25 */ /* 0x000fc8000f8e001a */
[----:B------:R-:W-:Y:S02]  /*3010*/  IMAD.IADD R7, R7, 0x1, R11 ;  /* 0x0000000107077824 */ /* 0x000fe400078e020b */
[----:B------:R-:W-:Y:S02]  /*3020*/  IMAD.IADD R33, R10, 0x1, -R33 ;  /* 0x000000010a217824 */ /* 0x000fe400078e0a21 */
[----:B------:R-:W-:Y:S01]  /*3030*/  IMAD.MOV.U32 R32, RZ, RZ, -0x1 ;  /* 0xffffffffff207424 */ /* 0x000fe200078e00ff */
[----:B------:R-:W-:Y:S06]  /*3040*/  @P0 BRA `(.L_x_32) ;  /* 0x0000004800040947 */ /* 0x000fec0003800000 */
[----:B------:R-:W0:Y:S01]  /*3050*/  LDC.64 R30, c[0x0][0x5c8] ;  /* 0x00017200ff1e7b82 */ /* 0x000e220000000a00 */
[----:B------:R-:W-:Y:S01]  /*3060*/  ULDC.64 UR6, c[0x0][0x5c0] ;  /* 0x0001700000067ab9 */ /* 0x000fe20000000a00 */
[----:B------:R-:W-:Y:S01]  /*3070*/  BSSY B0, `(.L_x_32) ;  /* 0x000047e000007945 */ /* 0x000fe20003800000 */
[-C--:B0-----:R-:W-:Y:S02]  /*3080*/  IMAD R10, R25, R30.reuse, RZ ;  /* 0x0000001e190a7224 */ /* 0x081fe400078e02ff */
[----:B------:R-:W-:-:S04]  /*3090*/  IMAD.WIDE.U32 R6, R35, R30, R6 ;  /* 0x0000001e23067225 */ /* 0x000fc800078e0006 */
[----:B------:R-:W-:Y:S01]  /*30a0*/  IMAD R13, R35, R31, R10 ;  /* 0x0000001f230d7224 */ /* 0x000fe200078e020a */
[----:B------:R-:W-:Y:S01]  /*30b0*/  IADD3 R14, P4, R6, UR6, RZ ;  /* 0x00000006060e7c10 */ /* 0x000fe2000ff9e0ff */
[C---:B------:R-:W-:Y:S01]  /*30c0*/  IMAD.SHL.U32 R11, R30.reuse, 0x80, RZ ;  /* 0x000000801e0b7824 */ /* 0x040fe200078e00ff */
[C---:B------:R-:W-:Y:S01]  /*30d0*/  LEA R28, P2, R30.reuse, R6, 0x3 ;  /* 0x000000061e1c7211 */ /* 0x040fe200078418ff */
[----:B------:R-:W-:Y:S01]  /*30e0*/  IMAD.IADD R36, R7, 0x1, R13 ;  /* 0x0000000107247824 */ /* 0x000fe200078e020d */
[----:B------:R-:W-:Y:S02]  /*30f0*/  SHF.L.U64.HI R7, R30, 0x7, R31 ;  /* 0x000000071e077819 */ /* 0x000fe4000001021f */
[----:B------:R-:W-:Y:S02]  /*3100*/  IADD3 R10, P1, P0, R6, UR6, R11 ;  /* 0x00000006060a7c10 */ /* 0x000fe4000f83e00b */
[----:B------:R-:W-:Y:S02]  /*3110*/  IADD3.X R15, R36, UR7, RZ, P4, !PT ;  /* 0x00000007240f7c10 */ /* 0x000fe4000a7fe4ff */
[----:B---3-5:R-:W-:-:S02]  /*3120*/  FSETP.NEU.AND P4, PT, R9, RZ, PT ;  /* 0x000000ff0900720b */ /* 0x028fc40003f8d000 */
[----:B------:R-:W-:Y:S02]  /*3130*/  LEA.HI.X R30, R30, R36, R31, 0x3, P2 ;  /* 0x000000241e1e7211 */ /* 0x000fe400010f1c1f */
[C---:B------:R-:W-:Y:S02]  /*3140*/  IADD3 R12, P2, R28.reuse, UR6, RZ ;  /* 0x000000061c0c7c10 */ /* 0x040fe4000ff5e0ff */
[----:B------:R-:W-:Y:S02]  /*3150*/  IADD3 R6, P5, P6, R28, UR6, R11 ;  /* 0x000000061c067c10 */ /* 0x000fe4000febe00b */
[--C-:B------:R-:W-:Y:S02]  /*3160*/  IADD3.X R11, R36, UR7, R7.reuse, P1, P0 ;  /* 0x00000007240b7c10 */ /* 0x100fe40008fe0407 */
[C---:B------:R-:W-:Y:S02]  /*3170*/  IADD3.X R13, R30.reuse, UR7, RZ, P2, !PT ;  /* 0x000000071e0d7c10 */ /* 0x040fe400097fe4ff */
[----:B------:R-:W-:Y:S01]  /*3180*/  IADD3.X R7, R30, UR7, R7, P5, P6 ;  /* 0x000000071e077c10 */ /* 0x000fe2000afec407 */
[----:B------:R-:W-:Y:S06]  /*3190*/  @!P4 BRA `(.L_x_33) ;  /* 0x00000034009cc947 */ /* 0x000fec0003800000 */
[----:B------:R-:W-:Y:S01]  /*31a0*/  ULDC.64 UR6, c[0x0][0x5b8] ;  /* 0x00016e0000067ab9 */ /* 0x000fe20000000a00 */
[----:B------:R-:W-:Y:S01]  /*31b0*/  ISETP.GE.AND P0, PT, R34, 0x1, PT ;  /* 0x000000012200780c */ /* 0x000fe20003f06270 */
[----:B------:R-:W-:Y:S01]  /*31c0*/  IMAD R28, R29, UR6, RZ ;  /* 0x000000061d1c7c24 */ /* 0x000fe2000f8e02ff */
[----:B------:R-:W-:Y:S01]  /*31d0*/  ULDC.64 UR10, c[0x0][0x5a8] ;  /* 0x00016a00000a7ab9 */ /* 0x000fe20000000a00 */
[----:B------:R-:W-:Y:S01]  /*31e0*/  IMAD.WIDE.U32 R26, R5, UR6, R26 ;  /* 0x00000006051a7c25 */ /* 0x000fe2000f8e001a */
[----:B------:R-:W-:Y:S01]  /*31f0*/  ISETP.LT.OR P4, PT, R33, 0x1, !P0 ;  /* 0x000000012100780c */ /* 0x000fe20004781670 */
[----:B------:R-:W-:Y:S02]  /*3200*/  BSSY B1, `(.L_x_34) ;  /* 0x000000c000017945 */ /* 0x000fe40003800000 */
[----:B------:R-:W-:Y:S01]  /*3210*/  IMAD R5, R5, UR7, R28 ;  /* 0x0000000705057c24 */ /* 0x000fe2000f8e021c */
[----:B------:R-:W-:Y:S02]  /*3220*/  ULDC.64 UR6, c[0x0][0x5b0] ;  /* 0x00016c0000067ab9 */ /* 0x000fe40000000a00 */
[----:B------:R-:W-:-:S02]  /*3230*/  IMAD R30, R25, UR6, RZ ;  /* 0x00000006191e7c24 */ /* 0x000fc4000f8e02ff */
[----:B------:R-:W-:Y:S02]  /*3240*/  IMAD.IADD R27, R27, 0x1, R5 ;  /* 0x000000011b1b7824 */ /* 0x000fe400078e0205 */
[C---:B------:R-:W-:Y:S02]  /*3250*/  IMAD R5, R35.reuse, UR7, R30 ;  /* 0x0000000723057c24 */ /* 0x040fe4000f8e021e */
[----:B------:R-:W-:-:S03]  /*3260*/  IMAD.WIDE.U32 R28, R35, UR6, R26 ;  /* 0x00000006231c7c25 */ /* 0x000fc6000f8e001a */
[----:B------:R-:W-:-:S04]  /*3270*/  IADD3 R28, P1, R28, UR10, RZ ;  /* 0x0000000a1c1c7c10 */ /* 0x000fc8000ff3e0ff */
[--C-:B------:R-:W-:Y:S02]  /*3280*/  IADD3.X R29, R29, UR11, R5.reuse, P1, !PT ;  /* 0x0000000b1d1d7c10 */ /* 0x100fe40008ffe405 */
[----:B------:R-:W-:Y:S01]  /*3290*/  PRMT R5, RZ, 0x7610, R5 ;  /* 0x00007610ff057816 */ /* 0x000fe20000000005 */
[----:B------:R-:W-:Y:S06]  /*32a0*/  @P4 BRA `(.L_x_35) ;  /* 0x0000000000044947 */ /* 0x000fec0003800000 */
[----:B------:R0:W5:Y:S02]  /*32b0*/  LDG.E.U8 R5, desc[UR16][R28.64] ;  /* 0x000000101c057981 */ /* 0x000164000c1e1100 */
.L_x_35:
[----:B------:R-:W-:Y:S05]  /*32c0*/  BSYNC B1 ;  /* 0x0000000000017941 */ /* 0x000fea0003800000 */
.L_x_34:
[----:B-----5:R-:W-:Y:S01]  /*32d0*/  LOP3.LUT R5, R5, 0xff, RZ, 0xc0, !PT ;  /* 0x000000ff05057812 */ /* 0x020fe200078ec0ff */
[----:B------:R-:W-:Y:S01]  /*32e0*/  BSSY B1, `(.L_x_36) ;  /* 0x000000b000017945 */ /* 0x000fe20003800000 */
[----:B------:R-:W-:Y:S02]  /*32f0*/  ISETP.LT.OR P2, PT, R33, 0x2, !P0 ;  /* 0x000000022100780c */ /* 0x000fe40004741670 */
[----:B------:R-:W-:-:S05]  /*3300*/  F2FP.F16.E4M3.UNPACK_B R5, R5 ;  /* 0x00000005ff05723e */ /* 0x000fca00020006ff */
[----:B------:R-:W-:Y:S01]  /*3310*/  HADD2.F32 R30, -RZ, R5.H0_H0 ;  /* 0x20000005ff1e7230 */ /* 0x000fe20000004100 */
[----:B------:R-:W-:-:S04]  /*3320*/  PRMT R5, RZ, 0x7610, R5 ;  /* 0x00007610ff057816 */ /* 0x000fc80000000005 */
[----:B------:R-:W-:-:S04]  /*3330*/  FMUL R30, R30, R9 ;  /* 0x000000091e1e7220 */ /* 0x000fc80000400000 */
[----:B--2---:R-:W-:-:S05]  /*3340*/  FFMA R30, R145, R8, R30 ;  /* 0x00000008911e7223 */ /* 0x004fca000000001e */
[----:B------:R-:W-:-:S05]  /*3350*/  F2FP.SATFINITE.E4M3.F32.PACK_AB_MERGE_C R31, RZ, R30, RZ ;  /* 0x0000001eff1f723e */ /* 0x000fca00048070ff */
[----:B------:R1:W-:Y:S01]  /*3360*/  @!P4 STG.E.U8 desc[UR16][R14.64], R31 ;  /* 0x0000001f0e00c986 */ /* 0x0003e2000c101110 */
[----:B------:R-:W-:Y:S05]  /*3370*/  @P2 BRA `(.L_x_37) ;  /* 0x0000000000042947 */ /* 0x000fea0003800000 */
[----:B------:R2:W5:Y:S02]  /*3380*/  LDG.E.U8 R5, desc[UR16][R28.64+0x1] ;  /* 0x000001101c057981 */ /* 0x000564000c1e1100 */
.L_x_37:
[----:B------:R-:W-:Y:S05]  /*3390*/  BSYNC B1 ;  /* 0x0000000000017941 */ /* 0x000fea0003800000 */
.L_x_36:
[----:B-----5:R-:W-:Y:S01]  /*33a0*/  LOP3.LUT R5, R5, 0xff, RZ, 0xc0, !PT ;  /* 0x000000ff05057812 */ /* 0x020fe200078ec0ff */
[----:B------:R-:W-:Y:S01]  /*33b0*/  BSSY B1, `(.L_x_38) ;  /* 0x0000013000017945 */ /* 0x000fe20003800000 */
[----:B------:R-:W-:Y:S02]  /*33c0*/  IADD3 R37, P1, R35, 0x8, RZ ;  /* 0x0000000823257810 */ /* 0x000fe40007f3e0ff */
[----:B------:R-:W-:-:S03]  /*33d0*/  F2FP.F16.E4M3.UNPACK_B R5, R5 ;  /* 0x00000005ff05723e */ /* 0x000fc600020006ff */
[----:B-1----:R-:W-:Y:S01]  /*33e0*/  IMAD.X R31, RZ, RZ, R25, P1 ;  /* 0x000000ffff1f7224 */ /* 0x002fe200008e0619 */
[----:B------:R-:W-:Y:S01]  /*33f0*/  ISETP.GE.AND P1, PT, R34, 0x9, PT ;  /* 0x000000092200780c */ /* 0x000fe20003f26270 */
[----:B------:R-:W-:Y:S02]  /*3400*/  HADD2.F32 R30, -RZ, R5.H0_H0 ;  /* 0x20000005ff1e7230 */ /* 0x000fe40000004100 */
[----:B------:R-:W-:Y:S01]  /*3410*/  IMAD R36, R31, UR6, RZ ;  /* 0x000000061f247c24 */ /* 0x000fe2000f8e02ff */
[----:B------:R-:W-:Y:S02]  /*3420*/  ISETP.LT.OR P5, PT, R33, 0x1, !P1 ;  /* 0x000000012100780c */ /* 0x000fe40004fa1670 */
[----:B------:R-:W-:Y:S01]  /*3430*/  FMUL R5, R30, R9 ;  /* 0x000000091e057220 */ /* 0x000fe20000400000 */
[----:B------:R-:W-:-:S04]  /*3440*/  IMAD.WIDE.U32 R30, R37, UR6, R26 ;  /* 0x00000006251e7c25 */ /* 0x000fc8000f8e001a */
[----:B------:R-:W-:Y:S01]  /*3450*/  FFMA R5, R140, R8, R5 ;  /* 0x000000088c057223 */ /* 0x000fe20000000005 */
[----:B------:R-:W-:Y:S01]  /*3460*/  IMAD R37, R37, UR7, R36 ;  /* 0x0000000725257c24 */ /* 0x000fe2000f8e0224 */
[----:B------:R-:W-:-:S03]  /*3470*/  IADD3 R30, P4, R30, UR10, RZ ;  /* 0x0000000a1e1e7c10 */ /* 0x000fc6000ff9e0ff */
[----:B------:R-:W-:Y:S02]  /*3480*/  F2FP.SATFINITE.E4M3.F32.PACK_AB_MERGE_C R39, RZ, R5, RZ ;  /* 0x00000005ff27723e */ /* 0x000fe400048070ff */
[----:B------:R-:W-:Y:S02]  /*3490*/  IADD3.X R31, R31, UR11, R37, P4, !PT ;  /* 0x0000000b1f1f7c10 */ /* 0x000fe4000a7fe425 */
[----:B------:R-:W-:Y:S01]  /*34a0*/  PRMT R5, RZ, 0x7610, R5 ;  /* 0x00007610ff057816 */ /* 0x000fe20000000005 */
[----:B------:R1:W-:Y:S01]  /*34b0*/  @!P2 STG.E.U8 desc[UR16][R14.64+0x1], R39 ;  /* 0x000001270e00a986 */ /* 0x0003e2000c101110 */
[----:B------:R-:W-:Y:S05]  /*34c0*/  @P5 BRA `(.L_x_39) ;  /* 0x0000000000045947 */ /* 0x000fea0003800000 */
[----:B------:R3:W5:Y:S02]  /*34d0*/  LDG.E.U8 R5, desc[UR16][R30.64] ;  /* 0x000000101e057981 */ /* 0x000764000c1e1100 */
.L_x_39:
[----:B------:R-:W-:Y:S05]  /*34e0*/  BSYNC B1 ;  /* 0x0000000000017941 */ /* 0x000fea0003800000 */
.L_x_38:
[----:B-----5:R-:W-:Y:S01]  /*34f0*/  LOP3.LUT R5, R5, 0xff, RZ, 0xc0, !PT ;  /* 0x000000ff05057812 */ /* 0x020fe200078ec0ff */
[----:B------:R-:W-:Y:S01]  /*3500*/  BSSY B1, `(.L_x_40) ;  /* 0x000000b000017945 */ /* 0x000fe20003800000 */
[----:B------:R-:W-:Y:S02]  /*3510*/  ISETP.LT.OR P2, PT, R33, 0x2, !P1 ;  /* 0x000000022100780c */ /* 0x000fe40004f41670 */
[----:B------:R-:W-:-:S05]  /*3520*/  F2FP.F16.E4M3.UNPACK_B R5, R5 ;  /* 0x00000005ff05723e */ /* 0x000fca00020006ff */
[----:B------:R-:W-:Y:S01]  /*3530*/  HADD2.F32 R36, -RZ, R5.H0_H0 ;  /* 0x20000005ff247230 */ /* 0x000fe20000004100 */
[----:B------:R-:W-:-:S04]  /*3540*/  PRMT R5, RZ, 0x7610, R5 ;  /* 0x00007610ff057816 */ /* 0x000fc80000000005 */
[----:B------:R-:W-:-:S04]  /*3550*/  FMUL R36, R36, R9 ;  /* 0x0000000924247220 */ /* 0x000fc80000400000 */
[----:B------:R-:W-:-:S05]  /*3560*/  FFMA R36, R143, R8, R36 ;  /* 0x000000088f247223 */ /* 0x000fca0000000024 */
[----:B------:R-:W-:-:S05]  /*3570*/  F2FP.SATFINITE.E4M3.F32.PACK_AB_MERGE_C R37, RZ, R36, RZ ;  /* 0x00000024ff25723e */ /* 0x000fca00048070ff */
[----:B------:R4:W-:Y:S01]  /*3580*/  @!P5 STG.E.U8 desc[UR16][R12.64], R37 ;  /* 0x000000250c00d986 */ /* 0x0009e2000c101110 */
[----:B------:R-:W-:Y:S05]  /*3590*/  @P2 BRA `(.L_x_41) ;  /* 0x0000000000042947 */ /* 0x000fea0003800000 */
[----:B------:R0:W5:Y:S02]  /*35a0*/  LDG.E.U8 R5, desc[UR16][R30.64+0x1] ;  /* 0x000001101e057981 */ /* 0x000164000c1e1100 */
.L_x_41:
[----:B------:R-:W-:Y:S05]  /*35b0*/  BSYNC B1 ;  /* 0x0000000000017941 */ /* 0x000fea0003800000 */
.L_x_40:
[----:B-----5:R-:W-:Y:S01]  /*35c0*/  LOP3.LUT R5, R5, 0xff, RZ, 0xc0, !PT ;  /* 0x000000ff05057812 */ /* 0x020fe200078ec0ff */
[----:B------:R-:W-:Y:S01]  /*35d0*/  BSSY B1, `(.L_x_42) ;  /* 0x000000b000017945 */ /* 0x000fe20003800000 */
[----:B------:R-:W-:Y:S02]  /*35e0*/  ISETP.LT.OR P4, PT, R33, 0x9, !P0 ;  /* 0x000000092100780c */ /* 0x000fe40004781670 */
[----:B------:R-:W-:-:S05]  /*35f0*/  F2FP.F16.E4M3.UNPACK_B R5, R5 ;  /* 0x00000005ff05723e */ /* 0x000fca00020006ff */
[----:B------:R-:W-:-:S05]  /*3600*/  HADD2.F32 R36, -RZ, R5.H0_H0 ;  /* 0x20000005ff247230 */ /* 0x000fca0000004100 */
[----:B------:R-:W-:-:S04]  /*3610*/  FMUL R5, R36, R9 ;  /* 0x0000000924057220 */ /* 0x000fc80000400000 */
[----:B------:R-:W-:-:S05]  /*3620*/  FFMA R5, R138, R8, R5 ;  /* 0x000000088a057223 */ /* 0x000fca0000000005 */
[----:B----4-:R-:W-:Y:S02]  /*3630*/  F2FP.SATFINITE.E4M3.F32.PACK_AB_MERGE_C R37, RZ, R5, RZ ;  /* 0x00000005ff25723e */ /* 0x010fe400048070ff */
[----:B------:R-:W-:-:S03]  /*3640*/  PRMT R5, RZ, 0x7610, R5 ;  /* 0x00007610ff057816 */ /* 0x000fc60000000005 */
[----:B------:R4:W-:Y:S01]  /*3650*/  @!P2 STG.E.U8 desc[UR16][R12.64+0x1], R37 ;  /* 0x000001250c00a986 */ /* 0x0009e2000c101110 */
[----:B------:R-:W-:Y:S05]  /*3660*/  @P4 BRA `(.L_x_43) ;  /* 0x0000000000044947 */ /* 0x000fea0003800000 */
[----:B------:R0:W5:Y:S02]  /*3670*/  LDG.E.U8 R5, desc[UR16][R28.64+0x8] ;  /* 0x000008101c057981 */ /* 0x000164000c1e1100 */
.L_x_43:
[----:B------:R-:W-:Y:S05]  /*3680*/  BSYNC B1 ;  /* 0x0000000000017941 */ /* 0x000fea0003800000 */
.L_x_42:
        /* <DEDUP_REMOVED lines=8> */
[----:B----4-:R-:W-:-:S05]  /*3710*/  F2FP.SATFINITE.E4M3.F32.PACK_AB_MERGE_C R37, RZ, R36, RZ ;  /* 0x00000024ff25723e */ /* 0x010fca00048070ff */
[----:B------:R4:W-:Y:S01]  /*3720*/  @!P4 STG.E.U8 desc[UR16][R14.64+0x8], R37 ;  /* 0x000008250e00c986 */ /* 0x0009e2000c101110 */
[----:B------:R-:W-:Y:S05]  /*3730*/  @P2 BRA `(.L_x_45) ;  /* 0x0000000000042947 */ /* 0x000fea0003800000 */
[----:B------:R0:W5:Y:S02]  /*3740*/  LDG.E.U8 R5, desc[UR16][R28.64+0x9] ;  /* 0x000009101c057981 */ /* 0x000164000c1e1100 */
.L_x_45:
[----:B------:R-:W-:Y:S05]  /*3750*/  BSYNC B1 ;  /* 0x0000000000017941 */ /* 0x000fea0003800000 */
.L_x_44:
        /* <DEDUP_REMOVED lines=12> */
.L_x_47:
[----:B------:R-:W-:Y:S05]  /*3820*/  BSYNC B1 ;  /* 0x0000000000017941 */ /* 0x000fea0003800000 */
.L_x_46:
        /* <DEDUP_REMOVED lines=12> */
.L_x_49:
[----:B------:R-:W-:Y:S05]  /*38f0*/  BSYNC B1 ;  /* 0x0000000000017941 */ /* 0x000fea0003800000 */
.L_x_48:
        /* <DEDUP_REMOVED lines=12> */
.L_x_51:
[----:B------:R-:W-:Y:S05]  /*39c0*/  BSYNC B1 ;  /* 0x0000000000017941 */ /* 0x000fea0003800000 */
.L_x_50:
        /* <DEDUP_REMOVED lines=12> */
.L_x_53:
[----:B------:R-:W-:Y:S05]  /*3a90*/  BSYNC B1 ;  /* 0x0000000000017941 */ /* 0x000fea0003800000 */
.L_x_52:
        /* <DEDUP_REMOVED lines=12> */
.L_x_55:
[----:B------:R-:W-:Y:S05]  /*3b60*/  BSYNC B1 ;  /* 0x0000000000017941 */ /* 0x000fea0003800000 */
.L_x_54:
        /* <DEDUP_REMOVED lines=12> */
.L_x_57:
[----:B------:R-:W-:Y:S05]  /*3c30*/  BSYNC B1 ;  /* 0x0000000000017941 */ /* 0x000fea0003800000 */
.L_x_56:
        /* <DEDUP_REMOVED lines=12> */
.L_x_59:
[----:B------:R-:W-:Y:S05]  /*3d00*/  BSYNC B1 ;  /* 0x0000000000017941 */ /* 0x000fea0003800000 */
.L_x_58:
        /* <DEDUP_REMOVED lines=12> */
.L_x_61:
[----:B------:R-:W-:Y:S05]  /*3dd0*/  BSYNC B1 ;  /* 0x0000000000017941 */ /* 0x000fea0003800000 */
.L_x_60:
        /* <DEDUP_REMOVED lines=12> */
.L_x_63:
[----:B------:R-:W-:Y:S05]  /*3ea0*/  BSYNC B1 ;  /* 0x0000000000017941 */ /* 0x000fea0003800000 */
.L_x_62:
        /* <DEDUP_REMOVED lines=12> */
.L_x_65:
[----:B------:R-:W-:Y:S05]  /*3f70*/  BSYNC B1 ;  /* 0x0000000000017941 */ /* 0x000fea0003800000 */
.L_x_64:
        /* <DEDUP_REMOVED lines=12> */
.L_x_67:
[----:B------:R-:W-:Y:S05]  /*4040*/  BSYNC B1 ;  /* 0x0000000000017941 */ /* 0x000fea0003800000 */
.L_x_66:
        /* <DEDUP_REMOVED lines=12> */
.L_x_69:
[----:B------:R-:W-:Y:S05]  /*4110*/  BSYNC B1 ;  /* 0x0000000000017941 */ /* 0x000fea0003800000 */
.L_x_68:
        /* <DEDUP_REMOVED lines=12> */
.L_x_71:
[----:B------:R-:W-:Y:S05]  /*41e0*/  BSYNC B1 ;  /* 0x0000000000017941 */ /* 0x000fea0003800000 */
.L_x_70:
        /* <DEDUP_REMOVED lines=12> */
.L_x_73:
[----:B------:R-:W-:Y:S05]  /*42b0*/  BSYNC B1 ;  /* 0x0000000000017941 */ /* 0x000fea0003800000 */
.L_x_72:
        /* <DEDUP_REMOVED lines=12> */
.L_x_75:
[----:B------:R-:W-:Y:S05]  /*4380*/  BSYNC B1 ;  /* 0x0000000000017941 */ /* 0x000fea0003800000 */
.L_x_74:
        /* <DEDUP_REMOVED lines=12> */
.L_x_77:
[----:B------:R-:W-:Y:S05]  /*4450*/  BSYNC B1 ;  /* 0x0000000000017941 */ /* 0x000fea0003800000 */
.L_x_76:
        /* <DEDUP_REMOVED lines=12> */
.L_x_79:
[----:B------:R-:W-:Y:S05]  /*4520*/  BSYNC B1 ;  /* 0x0000000000017941 */ /* 0x000fea0003800000 */
.L_x_78:
        /* <DEDUP_REMOVED lines=12> */
.L_x_81:
[----:B------:R-:W-:Y:S05]  /*45f0*/  BSYNC B1 ;  /* 0x0000000000017941 */ /* 0x000fea0003800000 */
.L_x_80:
        /* <DEDUP_REMOVED lines=12> */
.L_x_83:
[----:B------:R-:W-:Y:S05]  /*46c0*/  BSYNC B1 ;  /* 0x0000000000017941 */ /* 0x000fea0003800000 */
.L_x_82:
        /* <DEDUP_REMOVED lines=12> */
.L_x_85:
[----:B------:R-:W-:Y:S05]  /*4790*/  BSYNC B1 ;  /* 0x0000000000017941 */ /* 0x000fea0003800000 */
.L_x_84:
        /* <DEDUP_REMOVED lines=12> */
.L_x_87:
[----:B------:R-:W-:Y:S05]  /*4860*/  BSYNC B1 ;  /* 0x0000000000017941 */ /* 0x000fea0003800000 */
.L_x_86:
        /* <DEDUP_REMOVED lines=12> */
.L_x_89:
[----:B------:R-:W-:Y:S05]  /*4930*/  BSYNC B1 ;  /* 0x0000000000017941 */ /* 0x000fea0003800000 */
.L_x_88:
        /* <DEDUP_REMOVED lines=12> */
.L_x_91:
[----:B------:R-:W-:Y:S05]  /*4a00*/  BSYNC B1 ;  /* 0x0000000000017941 */ /* 0x000fea0003800000 */
.L_x_90:
        /* <DEDUP_REMOVED lines=12> */
.L_x_93:
[----:B------:R-:W-:Y:S05]  /*4ad0*/  BSYNC B1 ;  /* 0x0000000000017941 */ /* 0x000fea0003800000 */
.L_x_92:
[----:B-----5:R-:W-:Y:S01]  /*4ae0*/  LOP3.LUT R5, R5, 0xff, RZ, 0xc0, !PT ;  /* 0x000000ff05057812 */ /* 0x020fe200078ec0ff */
[----:B------:R-:W-:Y:S01]  /*4af0*/  BSSY B1, `(.L_x_94) ;  /* 0x000000b000017945 */ /* 0x000fe20003800000 */
[----:B------:R-:W-:Y:S02]  /*4b00*/  ISETP.LT.OR P2, PT, R33, 0x39, !P1 ;  /* 0x000000392100780c */ /* 0x000fe40004f41670 */
[----:B------:R-:W-:-:S05]  /*4b10*/  F2FP.F16.E4M3.UNPACK_B R5, R5 ;  /* 0x00000005ff05723e */ /* 0x000fca00020006ff */
[----:B0-2---:R-:W-:-:S05]  /*4b20*/  HADD2.F32 R28, -RZ, R5.H0_H0 ;  /* 0x20000005ff1c7230 */ /* 0x005fca0000004100 */
[----:B------:R-:W-:-:S04]  /*4b30*/  FMUL R5, R28, R9 ;  /* 0x000000091c057220 */ /* 0x000fc80000400000 */
[----:B------:R-:W-:-:S05]  /*4b40*/  FFMA R5, R112, R8, R5 ;  /* 0x0000000870057223 */ /* 0x000fca0000000005 */
[----:B------:R-:W-:Y:S02]  /*4b50*/  F2FP.SATFINITE.E4M3.F32.PACK_AB_MERGE_C R29, RZ, R5, RZ ;  /* 0x00000005ff1d723e */ /* 0x000fe400048070ff */
[----:B------:R-:W-:-:S03]  /*4b60*/  PRMT R5, RZ, 0x7610, R5 ;  /* 0x00007610ff057816 */ /* 0x000fc60000000005 */
[----:B------:R0:W-:Y:S01]  /*4b70*/  @!P0 STG.E.U8 desc[UR16][R14.64+0x39], R29 ;  /* 0x0000391d0e008986 */ /* 0x0001e2000c101110 */
[----:B------:R-:W-:Y:S05]  /*4b80*/  @P2 BRA `(.L_x_95) ;  /* 0x0000000000042947 */ /* 0x000fea0003800000 */
[----:B------:R2:W5:Y:S02]  /*4b90*/  LDG.E.U8 R5, desc[UR16][R30.64+0x38] ;  /* 0x000038101e057981 */ /* 0x000564000c1e1100 */
.L_x_95:
[----:B------:R-:W-:Y:S05]  /*4ba0*/  BSYNC B1 ;  /* 0x0000000000017941 */ /* 0x000fea0003800000 */
.L_x_94:
[----:B-----5:R-:W-:Y:S01]  /*4bb0*/  LOP3.LUT R5, R5, 0xff, RZ, 0xc0, !PT ;  /* 0x000000ff05057812 */ /* 0x020fe200078ec0ff */
[----:B------:R-:W-:Y:S01]  /*4bc0*/  BSSY B1, `(.L_x_96) ;  /* 0x000000b000017945 */ /* 0x000fe20003800000 */
[----:B------:R-:W-:Y:S02]  /*4bd0*/  ISETP.LT.OR P1, PT, R33, 0x3a, !P1 ;  /* 0x0000003a2100780c */ /* 0x000fe40004f21670 */
[----:B------:R-:W-:-:S05]  /*4be0*/  F2FP.F16.E4M3.UNPACK_B R5, R5 ;  /* 0x00000005ff05723e */ /* 0x000fca00020006ff */
[----:B01--4-:R-:W-:Y:S01]  /*4bf0*/  HADD2.F32 R14, -RZ, R5.H0_H0 ;  /* 0x20000005ff0e7230 */ /* 0x013fe20000004100 */
[----:B------:R-:W-:-:S04]  /*4c00*/  PRMT R5, RZ, 0x7610, R5 ;  /* 0x00007610ff057816 */ /* 0x000fc80000000005 */
[----:B------:R-:W-:-:S04]  /*4c10*/  FMUL R14, R14, R9 ;  /* 0x000000090e0e7220 */ /* 0x000fc80000400000 */
[----:B------:R-:W-:-:S05]  /*4c20*/  FFMA R14, R115, R8, R14 ;  /* 0x00000008730e7223 */ /* 0x000fca000000000e */
[----:B------:R-:W-:-:S05]  /*4c30*/  F2FP.SATFINITE.E4M3.F32.PACK_AB_MERGE_C R15, RZ, R14, RZ ;  /* 0x0000000eff0f723e */ /* 0x000fca00048070ff */
[----:B------:R0:W-:Y:S01]  /*4c40*/  @!P2 STG.E.U8 desc[UR16][R12.64+0x38], R15 ;  /* 0x0000380f0c00a986 */ /* 0x0001e2000c101110 */
[----:B------:R-:W-:Y:S05]  /*4c50*/  @P1 BRA `(.L_x_97) ;  /* 0x0000000000041947 */ /* 0x000fea0003800000 */
[----:B------:R1:W5:Y:S02]  /*4c60*/  LDG.E.U8 R5, desc[UR16][R30.64+0x39] ;  /* 0x000039101e057981 */ /* 0x000364000c1e1100 */
.L_x_97:
[----:B------:R-:W-:Y:S05]  /*4c70*/  BSYNC B1 ;  /* 0x0000000000017941 */ /* 0x000fea0003800000 */
.L_x_96:
[----:B-----5:R-:W-:Y:S01]  /*4c80*/  LOP3.LUT R5, R5, 0xff, RZ, 0xc0, !PT ;  /* 0x000000ff05057812 */ /* 0x020fe200078ec0ff */
[----:B------:R-:W-:Y:S01]  /*4c90*/  BSSY B1, `(.L_x_98) ;  /* 0x0000013000017945 */ /* 0x000fe20003800000 */
[----:B------:R-:W-:Y:S02]  /*4ca0*/  IADD3 R29, P0, R35, 0x80, RZ ;  /* 0x00000080231d7810 */ /* 0x000fe40007f1e0ff */
[----:B------:R-:W-:-:S03]  /*4cb0*/  F2FP.F16.E4M3.UNPACK_B R5, R5 ;  /* 0x00000005ff05723e */ /* 0x000fc600020006ff */
[----:B0-----:R-:W-:Y:S01]  /*4cc0*/  IMAD.X R15, RZ, RZ, R25, P0 ;  /* 0x000000ffff0f7224 */ /* 0x001fe200000e0619 */
        /* <DEDUP_REMOVED lines=9> */
[----:B-123--:R-:W-:Y:S02]  /*4d60*/  F2FP.SATFINITE.E4M3.F32.PACK_AB_MERGE_C R31, RZ, R5, RZ ;  /* 0x00000005ff1f723e */ /* 0x00efe400048070ff */
[----:B------:R-:W-:Y:S02]  /*4d70*/  IADD3.X R15, R15, UR11, R29, P2, !PT ;  /* 0x0000000b0f0f7c10 */ /* 0x000fe400097fe41d */
[----:B------:R-:W-:Y:S01]  /*4d80*/  PRMT R5, RZ, 0x7610, R5 ;  /* 0x00007610ff057816 */ /* 0x000fe20000000005 */
[----:B------:R0:W-:Y:S01]  /*4d90*/  @!P1 STG.E.U8 desc[UR16][R12.64+0x39], R31 ;  /* 0x0000391f0c009986 */ /* 0x0001e2000c101110 */
[----:B------:R-:W-:Y:S05]  /*4da0*/  @P4 BRA `(.L_x_99) ;  /* 0x0000000000044947 */ /* 0x000fea0003800000 */
[----:B------:R1:W5:Y:S02]  /*4db0*/  LDG.E.U8 R5, desc[UR16][R14.64] ;  /* 0x000000100e057981 */ /* 0x000364000c1e1100 */
.L_x_99:
[----:B------:R-:W-:Y:S05]  /*4dc0*/  BSYNC B1 ;  /* 0x0000000000017941 */ /* 0x000fea0003800000 */
.L_x_98:
[----:B-----5:R-:W-:Y:S01]  /*4dd0*/  LOP3.LUT R5, R5, 0xff, RZ, 0xc0, !PT ;  /* 0x000000ff05057812 */ /* 0x020fe200078ec0ff */
[----:B------:R-:W-:Y:S01]  /*4de0*/  BSSY B1, `(.L_x_100) ;  /* 0x000000b000017945 */ /* 0x000fe20003800000 */
[----:B------:R-:W-:Y:S02]  /*4df0*/  ISETP.LT.OR P2, PT, R33, 0x2, !P0 ;  /* 0x000000022100780c */ /* 0x000fe40004741670 */
[----:B------:R-:W-:-:S05]  /*4e00*/  F2FP.F16.E4M3.UNPACK_B R5, R5 ;  /* 0x00000005ff05723e */ /* 0x000fca00020006ff */
[----:B0-----:R-:W-:Y:S01]  /*4e10*/  HADD2.F32 R12, -RZ, R5.H0_H0 ;  /* 0x20000005ff0c7230 */ /* 0x001fe20000004100 */
[----:B------:R-:W-:-:S04]  /*4e20*/  PRMT R5, RZ, 0x7610, R5 ;  /* 0x00007610ff057816 */ /* 0x000fc80000000005 */
[----:B------:R-:W-:-:S04]  /*4e30*/  FMUL R12, R12, R9 ;  /* 0x000000090c0c7220 */ /* 0x000fc80000400000 */
[----:B------:R-:W-:-:S05]  /*4e40*/  FFMA R12, R113, R8, R12 ;  /* 0x00000008710c7223 */ /* 0x000fca000000000c */
[----:B------:R-:W-:-:S05]  /*4e50*/  F2FP.SATFINITE.E4M3.F32.PACK_AB_MERGE_C R13, RZ, R12, RZ ;  /* 0x0000000cff0d723e */ /* 0x000fca00048070ff */
[----:B------:R0:W-:Y:S01]  /*4e60*/  @!P4 STG.E.U8 desc[UR16][R10.64], R13 ;  /* 0x0000000d0a00c986 */ /* 0x0001e2000c101110 */
[----:B------:R-:W-:Y:S05]  /*4e70*/  @P2 BRA `(.L_x_101) ;  /* 0x0000000000042947 */ /* 0x000fea0003800000 */
[----:B------:R2:W5:Y:S02]  /*4e80*/  LDG.E.U8 R5, desc[UR16][R14.64+0x1] ;  /* 0x000001100e057981 */ /* 0x000564000c1e1100 */
.L_x_101:
[----:B------:R-:W-:Y:S05]  /*4e90*/  BSYNC B1 ;  /* 0x0000000000017941 */ /* 0x000fea0003800000 */
.L_x_100:
[----:B-----5:R-:W-:Y:S01]  /*4ea0*/  LOP3.LUT R5, R5, 0xff, RZ, 0xc0, !PT ;  /* 0x000000ff05057812 */ /* 0x020fe200078ec0ff */
[----:B------:R-:W-:Y:S01]  /*4eb0*/  BSSY B1, `(.L_x_102) ;  /* 0x0000013000017945 */ /* 0x000fe20003800000 */
[----:B------:R-:W-:Y:S02]  /*4ec0*/  IADD3 R35, P1, R35, 0x88, RZ ;  /* 0x0000008823237810 */ /* 0x000fe40007f3e0ff */
[----:B------:R-:W-:-:S03]  /*4ed0*/  F2FP.F16.E4M3.UNPACK_B R5, R5 ;  /* 0x00000005ff05723e */ /* 0x000fc600020006ff */
[----:B------:R-:W-:Y:S01]  /*4ee0*/  IMAD.X R24, RZ, RZ, R25, P1 ;  /* 0x000000ffff187224 */ /* 0x000fe200008e0619 */
[----:B------:R-:W-:Y:S01]  /*4ef0*/  ISETP.GE.AND P1, PT, R34, 0x89, PT ;  /* 0x000000892200780c */ /* 0x000fe20003f26270 */
[----:B------:R-:W-:Y:S02]  /*4f00*/  HADD2.F32 R12, -RZ, R5.H0_H0 ;  /* 0x20000005ff0c7230 */ /* 0x000fe40000004100 */
[----:B------:R-:W-:Y:S01]  /*4f10*/  IMAD R24, R24, UR6, RZ ;  /* 0x0000000618187c24 */ /* 0x000fe2000f8e02ff */
[----:B------:R-:W-:Y:S01]  /*4f20*/  ISETP.LT.OR P5, PT, R33, 0x1, !P1 ;  /* 0x000000012100780c */ /* 0x000fe20004fa1670 */
[----:B------:R-:W-:-:S04]  /*4f30*/  IMAD.WIDE.U32 R26, R35, UR6, R26 ;  /* 0x00000006231a7c25 */ /* 0x000fc8000f8e001a */
[----:B------:R-:W-:Y:S01]  /*4f40*/  FMUL R5, R12, R9 ;  /* 0x000000090c057220 */ /* 0x000fe20000400000 */
[----:B------:R-:W-:-:S03]  /*4f50*/  IMAD R35, R35, UR7, R24 ;  /* 0x0000000723237c24 */ /* 0x000fc6000f8e0218 */
[----:B------:R-:W-:Y:S01]  /*4f60*/  FFMA R5, R108, R8, R5 ;  /* 0x000000086c057223 */ /* 0x000fe20000000005 */
[----:B------:R-:W-:-:S04]  /*4f70*/  IADD3 R12, P4, R26, UR10, RZ ;  /* 0x0000000a1a0c7c10 */ /* 0x000fc8000ff9e0ff */
[----:B------:R-:W-:Y:S02]  /*4f80*/  F2FP.SATFINITE.E4M3.F32.PACK_AB_MERGE_C R25, RZ, R5, RZ ;  /* 0x00000005ff19723e */ /* 0x000fe400048070ff */
[----:B0-----:R-:W-:Y:S02]  /*4f90*/  IADD3.X R13, R27, UR11, R35, P4, !PT ;  /* 0x0000000b1b0d7c10 */ /* 0x001fe4000a7fe423 */
[----:B------:R-:W-:Y:S01]  /*4fa0*/  PRMT R5, RZ, 0x7610, R5 ;  /* 0x00007610ff057816 */ /* 0x000fe20000000005 */
[----:B------:R0:W-:Y:S01]  /*4fb0*/  @!P2 STG.E.U8 desc[UR16][R10.64+0x1], R25 ;  /* 0x000001190a00a986 */ /* 0x0001e2000c101110 */
[----:B------:R-:W-:Y:S05]  /*4fc0*/  @P5 BRA `(.L_x_103) ;  /* 0x0000000000045947 */ /* 0x000fea0003800000 */
[----:B------:R3:W5:Y:S02]  /*4fd0*/  LDG.E.U8 R5, desc[UR16][R12.64] ;  /* 0x000000100c057981 */ /* 0x000764000c1e1100 */
.L_x_103:
[----:B------:R-:W-:Y:S05]  /*4fe0*/  BSYNC B1 ;  /* 0x0000000000017941 */ /* 0x000fea0003800000 */
.L_x_102:
        /* <DEDUP_REMOVED lines=8> */
[----:B0-----:R-:W-:-:S05]  /*5070*/  F2FP.SATFINITE.E4M3.F32.PACK_AB_MERGE_C R25, RZ, R24, RZ ;  /* 0x00000018ff19723e */ /* 0x001fca00048070ff */
[----:B------:R0:W-:Y:S01]  /*5080*/  @!P5 STG.E.U8 desc[UR16][R6.64], R25 ;  /* 0x000000190600d986 */ /* 0x0001e2000c101110 */
[----:B------:R-:W-:Y:S05]  /*5090*/  @P2 BRA `(.L_x_105) ;  /* 0x0000000000042947 */ /* 0x000fea0003800000 */
[----:B------:R4:W5:Y:S02]  /*50a0*/  LDG.E.U8 R5, desc[UR16][R12.64+0x1] ;  /* 0x000001100c057981 */ /* 0x000964000c1e1100 */
.L_x_105:
[----:B------:R-:W-:Y:S05]  /*50b0*/  BSYNC B1 ;  /* 0x0000000000017941 */ /* 0x000fea0003800000 */
.L_x_104:
[----:B-----5:R-:W-:Y:S01]  /*50c0*/  LOP3.LUT R5, R5, 0xff, RZ, 0xc0, !PT ;  /* 0x000000ff05057812 */ /* 0x020fe200078ec0ff */
[----:B------:R-:W-:Y:S01]  /*50d0*/  BSSY B1, `(.L_x_106) ;  /* 0x000000b000017945 */ /* 0x000fe20003800000 */
[----:B------:R-:W-:Y:S02]  /*50e0*/  ISETP.LT.OR P4, PT, R33, 0x9, !P0 ;  /* 0x000000092100780c */ /* 0x000fe40004781670 */
[----:B------:R-:W-:-:S05]  /*50f0*/  F2FP.F16.E4M3.UNPACK_B R5, R5 ;  /* 0x00000005ff05723e */ /* 0x000fca00020006ff */
[----:B------:R-:W-:-:S05]  /*5100*/  HADD2.F32 R24, -RZ, R5.H0_H0 ;  /* 0x20000005ff187230 */ /* 0x000fca0000004100 */
[----:B------:R-:W-:-:S04]  /*5110*/  FMUL R5, R24, R9 ;  /* 0x0000000918057220 */ /* 0x000fc80000400000 */
[----:B------:R-:W-:-:S05]  /*5120*/  FFMA R5, R106, R8, R5 ;  /* 0x000000086a057223 */ /* 0x000fca0000000005 */
[----:B0-----:R-:W-:Y:S02]  /*5130*/  F2FP.SATFINITE.E4M3.F32.PACK_AB_MERGE_C R25, RZ, R5, RZ ;  /* 0x00000005ff19723e */ /* 0x001fe400048070ff */
[----:B------:R-:W-:-:S03]  /*5140*/  PRMT R5, RZ, 0x7610, R5 ;  /* 0x00007610ff057816 */ /* 0x000fc60000000005 */
[----:B------:R0:W-:Y:S01]  /*5150*/  @!P2 STG.E.U8 desc[UR16][R6.64+0x1], R25 ;  /* 0x000001190600a986 */ /* 0x0001e2000c101110 */
[----:B------:R-:W-:Y:S05]  /*5160*/  @P4 BRA `(.L_x_107) ;  /* 0x0000000000044947 */ /* 0x000fea0003800000 */
[----:B------:R0:W5:Y:S02]  /*5170*/  LDG.E.U8 R5, desc[UR16][R14.64+0x8] ;  /* 0x000008100e057981 */ /* 0x000164000c1e1100 */
.L_x_107:
[----:B------:R-:W-:Y:S05]  /*5180*/  BSYNC B1 ;  /* 0x0000000000017941 */ /* 0x000fea0003800000 */
.L_x_106:
        /* <DEDUP_REMOVED lines=12> */
.L_x_109:
[----:B------:R-:W-:Y:S05]  /*5250*/  BSYNC B1 ;  /* 0x0000000000017941 */ /* 0x000fea0003800000 */
.L_x_108:
        /* <DEDUP_REMOVED lines=12> */
.L_x_111:
[----:B------:R-:W-:Y:S05]  /*5320*/  BSYNC B1 ;  /* 0x0000000000017941 */ /* 0x000fea0003800000 */
.L_x_110:
        /* <DEDUP_REMOVED lines=12> */
.L_x_113:
[----:B------:R-:W-:Y:S05]  /*53f0*/  BSYNC B1 ;  /* 0x0000000000017941 */ /* 0x000fea0003800000 */
.L_x_112:
        /* <DEDUP_REMOVED lines=12> */
.L_x_115:
[----:B------:R-:W-:Y:S05]  /*54c0*/  BSYNC B1 ;  /* 0x0000000000017941 */ /* 0x000fea0003800000 */
.L_x_114:
        /* <DEDUP_REMOVED lines=12> */
.L_x_117:
[----:B------:R-:W-:Y:S05]  /*5590*/  BSYNC B1 ;  /* 0x0000000000017941 */ /* 0x000fea0003800000 */
.L_x_116:
        /* <DEDUP_REMOVED lines=12> */
.L_x_119:
[----:B------:R-:W-:Y:S05]  /*5660*/  BSYNC B1 ;  /* 0x0000000000017941 */ /* 0x000fea0003800000 */
.L_x_118:
        /* <DEDUP_REMOVED lines=12> */
.L_x_121:
[----:B------:R-:W-:Y:S05]  /*5730*/  BSYNC B1 ;  /* 0x0000000000017941 */ /* 0x000fea0003800000 */
.L_x_120:
        /* <DEDUP_REMOVED lines=12> */
.L_x_123:
[----:B------:R-:W-:Y:S05]  /*5800*/  BSYNC B1 ;  /* 0x0000000000017941 */ /* 0x000fea0003800000 */
.L_x_122:
        /* <DEDUP_REMOVED lines=12> */
.L_x_125:
[----:B------:R-:W-:Y:S05]  /*58d0*/  BSYNC B1 ;  /* 0x0000000000017941 */ /* 0x000fea0003800000 */
.L_x_124:
        /* <DEDUP_REMOVED lines=12> */
.L_x_127:
[----:B------:R-:W-:Y:S05]  /*59a0*/  BSYNC B1 ;  /* 0x0000000000017941 */ /* 0x000fea0003800000 */
.L_x_126:
        /* <DEDUP_REMOVED lines=12> */
.L_x_129:
[----:B------:R-:W-:Y:S05]  /*5a70*/  BSYNC B1 ;  /* 0x0000000000017941 */ /* 0x000fea0003800000 */
.L_x_128:
        /* <DEDUP_REMOVED lines=12> */
.L_x_131:
[----:B------:R-:W-:Y:S05]  /*5b40*/  BSYNC B1 ;  /* 0x0000000000017941 */ /* 0x000fea0003800000 */
.L_x_130:
        /* <DEDUP_REMOVED lines=12> */
.L_x_133:
[----:B------:R-:W-:Y:S05]  /*5c10*/  BSYNC B1 ;  /* 0x0000000000017941 */ /* 0x000fea0003800000 */
.L_x_132:
        /* <DEDUP_REMOVED lines=12> */
.L_x_135:
[----:B------:R-:W-:Y:S05]  /*5ce0*/  BSYNC B1 ;  /* 0x0000000000017941 */ /* 0x000fea0003800000 */
.L_x_134:
        /* <DEDUP_REMOVED lines=12> */
.L_x_137:
[----:B------:R-:W-:Y:S05]  /*5db0*/  BSYNC B1 ;  /* 0x0000000000017941 */ /* 0x000fea0003800000 */
.L_x_136:
        /* <DEDUP_REMOVED lines=12> */
.L_x_139:
[----:B------:R-:W-:Y:S05]  /*5e80*/  BSYNC B1 ;  /* 0x0000000000017941 */ /* 0x000fea0003800000 */
.L_x_138:
        /* <DEDUP_REMOVED lines=12> */
.L_x_141:
[----:B------:R-:W-:Y:S05]  /*5f50*/  BSYNC B1 ;  /* 0x0000000000017941 */ /* 0x000fea0003800000 */
.L_x_140:
        /* <DEDUP_REMOVED lines=12> */
.L_x_143:
[----:B------:R-:W-:Y:S05]  /*6020*/  BSYNC B1 ;  /* 0x0000000000017941 */ /* 0x000fea0003800000 */
.L_x_142:
        /* <DEDUP_REMOVED lines=12> */
.L_x_145:
[----:B------:R-:W-:Y:S05]  /*60f0*/  BSYNC B1 ;  /* 0x0000000000017941 */ /* 0x000fea0003800000 */
.L_x_144:
        /* <DEDUP_REMOVED lines=12> */
.L_x_147:
[----:B------:R-:W-:Y:S05]  /*61c0*/  BSYNC B1 ;  /* 0x0000000000017941 */ /* 0x000fea0003800000 */
.L_x_146:
        /* <DEDUP_REMOVED lines=12> */
.L_x_149:
[----:B------:R-:W-:Y:S05]  /*6290*/  BSYNC B1 ;  /* 0x0000000000017941 */ /* 0x000fea0003800000 */
.L_x_148:
        /* <DEDUP_REMOVED lines=12> */
.L_x_151:
[----:B------:R-:W-:Y:S05]  /*6360*/  BSYNC B1 ;  /* 0x0000000000017941 */ /* 0x000fea0003800000 */
.L_x_150:
        /* <DEDUP_REMOVED lines=12> */
.L_x_153:
[----:B------:R-:W-:Y:S05]  /*6430*/  BSYNC B1 ;  /* 0x0000000000017941 */ /* 0x000fea0003800000 */
.L_x_152:
        /* <DEDUP_REMOVED lines=12> */
.L_x_155:
[----:B------:R-:W-:Y:S05]  /*6500*/  BSYNC B1 ;  /* 0x0000000000017941 */ /* 0x000fea0003800000 */
.L_x_154:
        /* <DEDUP_REMOVED lines=12> */
.L_x_157:
[----:B------:R-:W-:Y:S05]  /*65d0*/  BSYNC B1 ;  /* 0x0000000000017941 */ /* 0x000fea0003800000 */
.L_x_156:
[----:B-----5:R-:W-:Y:S01]  /*65e0*/  LOP3.LUT R5, R5, 0xff, RZ, 0xc0, !PT ;  /* 0x000000ff05057812 */ /* 0x020fe200078ec0ff */
[----:B------:R-:W-:Y:S01]  /*65f0*/  BSSY B1, `(.L_x_158) ;  /* 0x000000b000017945 */ /* 0x000fe20003800000 */
[----:B------:R-:W-:Y:S02]  /*6600*/  ISETP.LT.OR P2, PT, R33, 0x39, !P1 ;  /* 0x000000392100780c */ /* 0x000fe40004f41670 */
[----:B------:R-:W-:-:S05]  /*6610*/  F2FP.F16.E4M3.UNPACK_B R5, R5 ;  /* 0x00000005ff05723e */ /* 0x000fca00020006ff */
[----:B012---:R-:W-:-:S05]  /*6620*/  HADD2.F32 R14, -RZ, R5.H0_H0 ;  /* 0x20000005ff0e7230 */ /* 0x007fca0000004100 */
[----:B------:R-:W-:-:S04]  /*6630*/  FMUL R5, R14, R9 ;  /* 0x000000090e057220 */ /* 0x000fc80000400000 */
[----:B------:R-:W-:-:S05]  /*6640*/  FFMA R5, R16, R8, R5 ;  /* 0x0000000810057223 */ /* 0x000fca0000000005 */
[----:B------:R-:W-:Y:S02]  /*6650*/  F2FP.SATFINITE.E4M3.F32.PACK_AB_MERGE_C R15, RZ, R5, RZ ;  /* 0x00000005ff0f723e */ /* 0x000fe400048070ff */
[----:B------:R-:W-:-:S03]  /*6660*/  PRMT R5, RZ, 0x7610, R5 ;  /* 0x00007610ff057816 */ /* 0x000fc60000000005 */
[----:B------:R0:W-:Y:S01]  /*6670*/  @!P0 STG.E.U8 desc[UR16][R10.64+0x39], R15 ;  /* 0x0000390f0a008986 */ /* 0x0001e2000c101110 */
[----:B------:R-:W-:Y:S05]  /*6680*/  @P2 BRA `(.L_x_159) ;  /* 0x0000000000042947 */ /* 0x000fea0003800000 */
[----:B------:R1:W5:Y:S02]  /*6690*/  LDG.E.U8 R5, desc[UR16][R12.64+0x38] ;  /* 0x000038100c057981 */ /* 0x000364000c1e1100 */
.L_x_159:
[----:B------:R-:W-:Y:S05]  /*66a0*/  BSYNC B1 ;  /* 0x0000000000017941 */ /* 0x000fea0003800000 */
.L_x_158:
        /* <DEDUP_REMOVED lines=12> */
.L_x_161:
[----:B------:R-:W-:Y:S05]  /*6770*/  BSYNC B1 ;  /* 0x0000000000017941 */ /* 0x000fea0003800000 */
.L_x_160:
[----:B------:R-:W-:Y:S05]  /*6780*/  @P1 BRA `(.L_x_162) ;  /* 0x0000001000301947 */ /* 0x000fea0003800000 */
[----:B-----5:R-:W-:-:S04]  /*6790*/  LOP3.LUT R5, R5, 0xff, RZ, 0xc0, !PT ;  /* 0x000000ff05057812 */ /* 0x020fc800078ec0ff */
[----:B------:R-:W-:-:S05]  /*67a0*/  F2FP.F16.E4M3.UNPACK_B R5, R5 ;  /* 0x00000005ff05723e */ /* 0x000fca00020006ff */
[----:B------:R-:W-:-:S05]  /*67b0*/  HADD2.F32 R10, -RZ, R5.H0_H0 ;  /* 0x20000005ff0a7230 */ /* 0x000fca0000004100 */
[----:B------:R-:W-:-:S04]  /*67c0*/  FMUL R5, R10, R9 ;  /* 0x000000090a057220 */ /* 0x000fc80000400000 */
[----:B------:R-:W-:-:S05]  /*67d0*/  FFMA R5, R18, R8, R5 ;  /* 0x0000000812057223 */ /* 0x000fca0000000005 */
[----:B------:R-:W-:-:S05]  /*67e0*/  F2FP.SATFINITE.E4M3.F32.PACK_AB_MERGE_C R5, RZ, R5, RZ ;  /* 0x00000005ff05723e */ /* 0x000fca00048070ff */
[----:B------:R0:W-:Y:S01]  /*67f0*/  STG.E.U8 desc[UR16][R6.64+0x39], R5 ;  /* 0x0000390506007986 */ /* 0x0001e2000c101110 */
[----:B------:R-:W-:Y:S05]  /*6800*/  BRA `(.L_x_162) ;  /* 0x0000001000107947 */ /* 0x000fea0003800000 */
.L_x_33:
[C---:B------:R-:W-:Y:S01]  /*6810*/  ISETP.GE.AND P0, PT, R34.reuse, 0x1, PT ;  /* 0x000000012200780c */ /* 0x040fe20003f06270 */
[-C--:B--2---:R-:W-:Y:S01]  /*6820*/  FMUL R145, R145, R8.reuse ;  /* 0x0000000891917220 */ /* 0x084fe20000400000 */
[----:B------:R-:W-:Y:S01]  /*6830*/  ISETP.GE.AND P2, PT, R34, 0x9, PT ;  /* 0x000000092200780c */ /* 0x000fe20003f46270 */
[-C--:B------:R-:W-:Y:S01]  /*6840*/  FMUL R140, R140, R8.reuse ;  /* 0x000000088c8c7220 */ /* 0x080fe20000400000 */
[----:B------:R-:W-:Y:S01]  /*6850*/  ISETP.LT.OR P1, PT, R33, 0x1, !P0 ;  /* 0x000000012100780c */ /* 0x000fe20004721670 */
[-C--:B------:R-:W-:Y:S01]  /*6860*/  FMUL R143, R143, R8.reuse ;  /* 0x000000088f8f7220 */ /* 0x080fe20000400000 */
[----:B------:R-:W-:Y:S01]  /*6870*/  F2FP.SATFINITE.E4M3.F32.PACK_AB_MERGE_C R145, RZ, R145, RZ ;  /* 0x00000091ff91723e */ /* 0x000fe200048070ff */
[-C--:B------:R-:W-:Y:S01]  /*6880*/  FMUL R138, R138, R8.reuse ;  /* 0x000000088a8a7220 */ /* 0x080fe20000400000 */
[----:B------:R-:W-:Y:S01]  /*6890*/  ISETP.LT.OR P4, PT, R33, 0x2, !P0 ;  /* 0x000000022100780c */ /* 0x000fe20004781670 */
[-C--:B------:R-:W-:Y:S01]  /*68a0*/  FMUL R141, R141, R8.reuse ;  /* 0x000000088d8d7220 */ /* 0x080fe20000400000 */
[C---:B------:R-:W-:Y:S01]  /*68b0*/  ISETP.LT.OR P5, PT, R33.reuse, 0x1, !P2 ;  /* 0x000000012100780c */ /* 0x040fe200057a1670 */
[-C--:B------:R-:W-:Y:S01]  /*68c0*/  FMUL R136, R136, R8.reuse ;  /* 0x0000000888887220 */ /* 0x080fe20000400000 */
[----:B------:R-:W-:Y:S01]  /*68d0*/  ISETP.LT.OR P6, PT, R33, 0x2, !P2 ;  /* 0x000000022100780c */ /* 0x000fe200057c1670 */
[----:B------:R-:W-:Y:S01]  /*68e0*/  FMUL R139, R139, R8 ;  /* 0x000000088b8b7220 */ /* 0x000fe20000400000 */
[----:B------:R-:W-:Y:S01]  /*68f0*/  F2FP.SATFINITE.E4M3.F32.PACK_AB_MERGE_C R5, RZ, R140, RZ ;  /* 0x0000008cff05723e */ /* 0x000fe200048070ff */
[-C--:B------:R-:W-:Y:S01]  /*6900*/  FMUL R134, R134, R8.reuse ;  /* 0x0000000886867220 */ /* 0x080fe20000400000 */
[----:B------:R-:W-:Y:S01]  /*6910*/  F2FP.SATFINITE.E4M3.F32.PACK_AB_MERGE_C R143, RZ, R143, RZ ;  /* 0x0000008fff8f723e */ /* 0x000fe200048070ff */
[----:B------:R-:W-:Y:S01]  /*6920*/  @!P1 STG.E.U8 desc[UR16][R14.64], R145 ;  /* 0x000000910e009986 */ /* 0x000fe2000c101110 */
[----:B------:R-:W-:Y:S01]  /*6930*/  ISETP.LT.OR P1, PT, R33, 0x9, !P0 ;  /* 0x000000092100780c */ /* 0x000fe20004721670 */
[----:B------:R-:W-:Y:S01]  /*6940*/  FMUL R137, R137, R8 ;  /* 0x0000000889897220 */ /* 0x000fe20000400000 */
[----:B------:R-:W-:Y:S01]  /*6950*/  F2FP.SATFINITE.E4M3.F32.PACK_AB_MERGE_C R25, RZ, R138, RZ ;  /* 0x0000008aff19723e */ /* 0x000fe200048070ff */
[----:B------:R0:W-:Y:S01]  /*6960*/  @!P4 STG.E.U8 desc[UR16][R14.64+0x1], R5 ;  /* 0x000001050e00c986 */ /* 0x0001e2000c101110 */
[----:B------:R-:W-:Y:S01]  /*6970*/  F2FP.SATFINITE.E4M3.F32.PACK_AB_MERGE_C R141, RZ, R141, RZ ;  /* 0x0000008dff8d723e */ /* 0x000fe200048070ff */
[-C--:B------:R-:W-:Y:S01]  /*6980*/  FMUL R132, R132, R8.reuse ;  /* 0x0000000884847220 */ /* 0x080fe20000400000 */
[C---:B------:R-:W-:Y:S01]  /*6990*/  ISETP.LT.OR P4, PT, R33.reuse, 0xa, !P0 ;  /* 0x0000000a2100780c */ /* 0x040fe20004781670 */
[----:B------:R-:W-:Y:S01]  /*69a0*/  @!P5 STG.E.U8 desc[UR16][R12.64], R143 ;  /* 0x0000008f0c00d986 */ /* 0x000fe2000c101110 */
[----:B------:R-:W-:Y:S01]  /*69b0*/  ISETP.LT.OR P5, PT, R33, 0x9, !P2 ;  /* 0x000000092100780c */ /* 0x000fe200057a1670 */
[-C--:B------:R-:W-:Y:S01]  /*69c0*/  FMUL R135, R135, R8.reuse ;  /* 0x0000000887877220 */ /* 0x080fe20000400000 */
[----:B------:R-:W-:Y:S01]  /*69d0*/  F2FP.SATFINITE.E4M3.F32.PACK_AB_MERGE_C R139, RZ, R139, RZ ;  /* 0x0000008bff8b723e */ /* 0x000fe200048070ff */
[----:B------:R1:W-:Y:S01]  /*69e0*/  @!P6 STG.E.U8 desc[UR16][R12.64+0x1], R25 ;  /* 0x000001190c00e986 */ /* 0x0003e2000c101110 */
[C---:B------:R-:W-:Y:S01]  /*69f0*/  ISETP.LT.OR P6, PT, R33.reuse, 0xa, !P2 ;  /* 0x0000000a2100780c */ /* 0x040fe200057c1670 */
[-C--:B------:R-:W-:Y:S01]  /*6a00*/  FMUL R130, R130, R8.reuse ;  /* 0x0000000882827220 */ /* 0x080fe20000400000 */
[----:B------:R-:W-:Y:S01]  /*6a10*/  F2FP.SATFINITE.E4M3.F32.PACK_AB_MERGE_C R137, RZ, R137, RZ ;  /* 0x00000089ff89723e */ /* 0x000fe200048070ff */
[----:B------:R-:W-:Y:S01]  /*6a20*/  @!P1 STG.E.U8 desc[UR16][R14.64+0x8], R141 ;  /* 0x0000088d0e009986 */ /* 0x000fe2000c101110 */
[----:B------:R-:W-:Y:S01]  /*6a30*/  ISETP.LT.OR P1, PT, R33, 0x11, !P0 ;  /* 0x000000112100780c */ /* 0x000fe20004721670 */
[----:B------:R-:W-:Y:S01]  /*6a40*/  FMUL R133, R133, R8 ;  /* 0x0000000885857220 */ /* 0x000fe20000400000 */
[----:B0-----:R-:W-:Y:S01]  /*6a50*/  F2FP.SATFINITE.E4M3.F32.PACK_AB_MERGE_C R5, RZ, R136, RZ ;  /* 0x00000088ff05723e */ /* 0x001fe200048070ff */
[-C--:B------:R-:W-:Y:S01]  /*6a60*/  FMUL R128, R128, R8.reuse ;  /* 0x0000000880807220 */ /* 0x080fe20000400000 */
[----:B------:R-:W-:Y:S01]  /*6a70*/  F2FP.SATFINITE.E4M3.F32.PACK_AB_MERGE_C R135, RZ, R135, RZ ;  /* 0x00000087ff87723e */ /* 0x000fe200048070ff */
[----:B------:R-:W-:Y:S01]  /*6a80*/  FMUL R131, R131, R8 ;  /* 0x0000000883837220 */ /* 0x000fe20000400000 */
[----:B------:R-:W-:Y:S01]  /*6a90*/  F2FP.SATFINITE.E4M3.F32.PACK_AB_MERGE_C R133, RZ, R133, RZ ;  /* 0x00000085ff85723e */ /* 0x000fe200048070ff */
[----:B------:R0:W-:Y:S01]  /*6aa0*/  @!P4 STG.E.U8 desc[UR16][R14.64+0x9], R5 ;  /* 0x000009050e00c986 */ /* 0x0001e2000c101110 */
[----:B-1----:R-:W-:Y:S01]  /*6ab0*/  F2FP.SATFINITE.E4M3.F32.PACK_AB_MERGE_C R25, RZ, R134, RZ ;  /* 0x00000086ff19723e */ /* 0x002fe200048070ff */
        /* <DEDUP_REMOVED lines=15> */
[-C--:B------:R-:W-:Y:S01]  /*6bb0*/  FMUL R125, R125, R8.reuse ;  /* 0x000000087d7d7220 */ /* 0x080fe20000400000 */
[----:B------:R-:W-:Y:S01]  /*6bc0*/  FMUL R120, R120, R8 ;  /* 0x0000000878787220 */ /* 0x000fe20000400000 */
[----:B------:R-:W-:Y:S01]  /*6bd0*/  F2FP.SATFINITE.E4M3.F32.PACK_AB_MERGE_C R127, RZ, R127, RZ ;  /* 0x0000007fff7f723e */ /* 0x000fe200048070ff */
[----:B------:R0:W-:Y:S01]  /*6be0*/  @!P4 STG.E.U8 desc[UR16][R14.64+0x11], R5 ;  /* 0x000011050e00c986 */ /* 0x0001e2000c101110 */
[----:B-1----:R-:W-:Y:S01]  /*6bf0*/  F2FP.SATFINITE.E4M3.F32.PACK_AB_MERGE_C R25, RZ, R130, RZ ;  /* 0x00000082ff19723e */ /* 0x002fe200048070ff */
[-C--:B------:R-:W-:Y:S01]  /*6c00*/  FMUL R123, R123, R8.reuse ;  /* 0x000000087b7b7220 */ /* 0x080fe20000400000 */
[C---:B------:R-:W-:Y:S01]  /*6c10*/  ISETP.LT.OR P4, PT, R33.reuse, 0x1a, !P0 ;  /* 0x0000001a2100780c */ /* 0x040fe20004781670 */
[----:B------:R-:W-:Y:S01]  /*6c20*/  @!P5 STG.E.U8 desc[UR16][R12.64+0x10], R135 ;  /* 0x000010870c00d986 */ /* 0x000fe2000c101110 */
[C---:B------:R-:W-:Y:S01]  /*6c30*/  ISETP.LT.OR P5, PT, R33.reuse, 0x19, !P2 ;  /* 0x000000192100780c */ /* 0x040fe200057a1670 */
[-C--:B------:R-:W-:Y:S01]  /*6c40*/  FMUL R118, R118, R8.reuse ;  /* 0x0000000876767220 */ /* 0x080fe20000400000 */
[----:B------:R-:W-:Y:S01]  /*6c50*/  F2FP.SATFINITE.E4M3.F32.PACK_AB_MERGE_C R125, RZ, R125, RZ ;  /* 0x0000007dff7d723e */ /* 0x000fe200048070ff */
[----:B------:R1:W-:Y:S01]  /*6c60*/  @!P6 STG.E.U8 desc[UR16][R12.64+0x11], R25 ;  /* 0x000011190c00e986 */ /* 0x0003e2000c101110 */
[----:B------:R-:W-:Y:S01]  /*6c70*/  ISETP.LT.OR P6, PT, R33, 0x1a, !P2 ;  /* 0x0000001a2100780c */ /* 0x000fe200057c1670 */
        /* <DEDUP_REMOVED lines=8> */
[-C--:B------:R-:W-:Y:S01]  /*6d00*/  FMUL R114, R114, R8.reuse ;  /* 0x0000000872727220 */ /* 0x080fe20000400000 */
[----:B------:R-:W-:Y:S01]  /*6d10*/  FMUL R112, R112, R8 ;  /* 0x0000000870707220 */ /* 0x000fe20000400000 */
[----:B-1----:R-:W-:Y:S01]  /*6d20*/  F2FP.SATFINITE.E4M3.F32.PACK_AB_MERGE_C R25, RZ, R126, RZ ;  /* 0x0000007eff19723e */ /* 0x002fe200048070ff */
[----:B------:R0:W-:Y:S01]  /*6d30*/  @!P4 STG.E.U8 desc[UR16][R14.64+0x19], R5 ;  /* 0x000019050e00c986 */ /* 0x0001e2000c101110 */
[----:B------:R-:W-:Y:S01]  /*6d40*/  ISETP.LT.OR P4, PT, R33, 0x22, !P0 ;  /* 0x000000222100780c */ /* 0x000fe20004781670 */
[-C--:B------:R-:W-:Y:S01]  /*6d50*/  FMUL R117, R117, R8.reuse ;  /* 0x0000000875757220 */ /* 0x080fe20000400000 */
[----:B------:R-:W-:Y:S01]  /*6d60*/  F2FP.SATFINITE.E4M3.F32.PACK_AB_MERGE_C R119, RZ, R119, RZ ;  /* 0x00000077ff77723e */ /* 0x000fe200048070ff */
[----:B------:R-:W-:Y:S01]  /*6d70*/  @!P5 STG.E.U8 desc[UR16][R12.64+0x18], R131 ;  /* 0x000018830c00d986 */ /* 0x000fe2000c101110 */
[----:B------:R-:W-:Y:S01]  /*6d80*/  ISETP.LT.OR P5, PT, R33, 0x21, !P2 ;  /* 0x000000212100780c */ /* 0x000fe200057a1670 */
[----:B------:R-:W-:Y:S01]  /*6d90*/  FMUL R115, R115, R8 ;  /* 0x0000000873737220 */ /* 0x000fe20000400000 */
[----:B------:R-:W-:Y:S01]  /*6da0*/  F2FP.SATFINITE.E4M3.F32.PACK_AB_MERGE_C R27, RZ, R112, RZ ;  /* 0x00000070ff1b723e */ /* 0x000fe200048070ff */
[----:B------:R1:W-:Y:S01]  /*6db0*/  @!P6 STG.E.U8 desc[UR16][R12.64+0x19], R25 ;  /* 0x000019190c00e986 */ /* 0x0003e2000c101110 */
[----:B------:R-:W-:Y:S01]  /*6dc0*/  ISETP.LT.OR P6, PT, R33, 0x22, !P2 ;  /* 0x000000222100780c */ /* 0x000fe200057c1670 */
[-C--:B------:R-:W-:Y:S01]  /*6dd0*/  FMUL R110, R110, R8.reuse ;  /* 0x000000086e6e7220 */ /* 0x080fe20000400000 */
[-C--:B------:R-:W-:Y:S01]  /*6de0*/  FMUL R113, R113, R8.reuse ;  /* 0x0000000871717220 */ /* 0x080fe20000400000 */
        /* <DEDUP_REMOVED lines=39> */
[-C--:B------:R-:W-:Y:S01]  /*7060*/  FMUL R101, R101, R8.reuse ;  /* 0x0000000865657220 */ /* 0x080fe20000400000 */
[----:B------:R-:W-:Y:S01]  /*7070*/  @!P1 STG.E.U8 desc[UR16][R14.64+0x30], R121 ;  /* 0x000030790e009986 */ /* 0x000fe2000c101110 */
[----:B------:R-:W-:Y:S01]  /*7080*/  ISETP.LT.OR P1, PT, R33, 0x39, !P0 ;  /* 0x000000392100780c */ /* 0x000fe20004721670 */
[-C--:B------:R-:W-:Y:S01]  /*7090*/  FMUL R99, R99, R8.reuse ;  /* 0x0000000863637220 */ /* 0x080fe20000400000 */
[----:B------:R-:W-:Y:S01]  /*70a0*/  ISETP.LT.OR P0, PT, R33, 0x3a, !P0 ;  /* 0x0000003a2100780c */ /* 0x000fe20004701670 */
[----:B------:R-:W-:Y:S01]  /*70b0*/  FMUL R94, R94, R8 ;  /* 0x000000085e5e7220 */ /* 0x000fe20000400000 */
[----:B0-----:R-:W-:Y:S01]  /*70c0*/  F2FP.SATFINITE.E4M3.F32.PACK_AB_MERGE_C R5, RZ, R116, RZ ;  /* 0x00000074ff05723e */ /* 0x001fe200048070ff */
[-C--:B------:R-:W-:Y:S01]  /*70d0*/  FMUL R92, R92, R8.reuse ;  /* 0x000000085c5c7220 */ /* 0x080fe20000400000 */
[----:B------:R-:W-:Y:S01]  /*70e0*/  F2FP.SATFINITE.E4M3.F32.PACK_AB_MERGE_C R103, RZ, R103, RZ ;  /* 0x00000067ff67723e */ /* 0x000fe200048070ff */
[----:B------:R-:W-:Y:S01]  /*70f0*/  FMUL R95, R95, R8 ;  /* 0x000000085f5f7220 */ /* 0x000fe20000400000 */
[----:B-1----:R-:W-:Y:S01]  /*7100*/  F2FP.SATFINITE.E4M3.F32.PACK_AB_MERGE_C R25, RZ, R114, RZ ;  /* 0x00000072ff19723e */ /* 0x002fe200048070ff */
[----:B------:R0:W-:Y:S01]  /*7110*/  @!P4 STG.E.U8 desc[UR16][R14.64+0x31], R5 ;  /* 0x000031050e00c986 */ /* 0x0001e2000c101110 */
[----:B------:R-:W-:Y:S01]  /*7120*/  ISETP.LT.OR P4, PT, R33, 0x39, !P2 ;  /* 0x000000392100780c */ /* 0x000fe20005781670 */
[-C--:B------:R-:W-:Y:S01]  /*7130*/  FMUL R97, R97, R8.reuse ;  /* 0x0000000861617220 */ /* 0x080fe20000400000 */
[----:B------:R-:W-:Y:S01]  /*7140*/  ISETP.LT.OR P2, PT, R33, 0x3a, !P2 ;  /* 0x0000003a2100780c */ /* 0x000fe20005741670 */
[----:B------:R-:W-:Y:S01]  /*7150*/  @!P5 STG.E.U8 desc[UR16][R12.64+0x30], R119 ;  /* 0x000030770c00d986 */ /* 0x000fe2000c101110 */
[----:B------:R-:W-:Y:S01]  /*7160*/  F2FP.SATFINITE.E4M3.F32.PACK_AB_MERGE_C R101, RZ, R101, RZ ;  /* 0x00000065ff65723e */ /* 0x000fe200048070ff */
[-C--:B------:R-:W-:Y:S01]  /*7170*/  FMUL R90, R90, R8.reuse ;  /* 0x000000085a5a7220 */ /* 0x080fe20000400000 */
[----:B------:R-:W-:Y:S01]  /*7180*/  F2FP.SATFINITE.E4M3.F32.PACK_AB_MERGE_C R99, RZ, R99, RZ ;  /* 0x00000063ff63723e */ /* 0x000fe200048070ff */
[----:B------:R-:W-:Y:S01]  /*7190*/  @!P6 STG.E.U8 desc[UR16][R12.64+0x31], R25 ;  /* 0x000031190c00e986 */ /* 0x000fe2000c101110 */
[----:B------:R-:W-:Y:S01]  /*71a0*/  F2FP.SATFINITE.E4M3.F32.PACK_AB_MERGE_C R95, RZ, R95, RZ ;  /* 0x0000005fff5f723e */ /* 0x000fe200048070ff */
[-C--:B------:R-:W-:Y:S01]  /*71b0*/  FMUL R22, R22, R8.reuse ;  /* 0x0000000816167220 */ /* 0x080fe20000400000 */
[-C--:B------:R-:W-:Y:S01]  /*71c0*/  FMUL R93, R93, R8.reuse ;  /* 0x000000085d5d7220 */ /* 0x080fe20000400000 */
[----:B------:R-:W-:Y:S01]  /*71d0*/  @!P0 STG.E.U8 desc[UR16][R14.64+0x39], R27 ;  /* 0x0000391b0e008986 */ /* 0x000fe2000c101110 */
[----:B------:R-:W-:Y:S01]  /*71e0*/  ISETP.GE.AND P0, PT, R34, 0x81, PT ;  /* 0x000000812200780c */ /* 0x000fe20003f06270 */
[----:B------:R-:W-:Y:S01]  /*71f0*/  FMUL R91, R91, R8 ;  /* 0x000000085b5b7220 */ /* 0x000fe20000400000 */
[----:B0-----:R-:W-:Y:S01]  /*7200*/  F2FP.SATFINITE.E4M3.F32.PACK_AB_MERGE_C R5, RZ, R110, RZ ;  /* 0x0000006eff05723e */ /* 0x001fe200048070ff */
[----:B------:R0:W-:Y:S01]  /*7210*/  @!P1 STG.E.U8 desc[UR16][R14.64+0x38], R117 ;  /* 0x000038750e009986 */ /* 0x0001e2000c101110 */
[C---:B------:R-:W-:Y:S01]  /*7220*/  ISETP.LT.OR P6, PT, R33.reuse, 0x1, !P0 ;  /* 0x000000012100780c */ /* 0x040fe200047c1670 */
[-C--:B------:R-:W-:Y:S01]  /*7230*/  FMUL R88, R88, R8.reuse ;  /* 0x0000000858587220 */ /* 0x080fe20000400000 */
[----:B------:R-:W-:Y:S01]  /*7240*/  ISETP.LT.OR P5, PT, R33, 0x2, !P0 ;  /* 0x000000022100780c */ /* 0x000fe200047a1670 */
[----:B------:R-:W-:Y:S01]  /*7250*/  @!P4 STG.E.U8 desc[UR16][R12.64+0x38], R115 ;  /* 0x000038730c00c986 */ /* 0x000fe2000c101110 */
[----:B------:R-:W-:Y:S01]  /*7260*/  ISETP.GE.AND P1, PT, R34, 0x89, PT ;  /* 0x000000892200780c */ /* 0x000fe20003f26270 */
[-C--:B------:R-:W-:Y:S01]  /*7270*/  FMUL R21, R21, R8.reuse ;  /* 0x0000000815157220 */ /* 0x080fe20000400000 */
[----:B------:R-:W-:Y:S01]  /*7280*/  F2FP.SATFINITE.E4M3.F32.PACK_AB_MERGE_C R97, RZ, R97, RZ ;  /* 0x00000061ff61723e */ /* 0x000fe200048070ff */
[----:B------:R1:W-:Y:S01]  /*7290*/  @!P2 STG.E.U8 desc[UR16][R12.64+0x39], R5 ;  /* 0x000039050c00a986 */ /* 0x0003e2000c101110 */
[----:B------:R-:W-:Y:S01]  /*72a0*/  ISETP.LT.OR P4, PT, R33, 0x1, !P1 ;  /* 0x000000012100780c */ /* 0x000fe20004f81670 */
[-C--:B------:R-:W-:Y:S01]  /*72b0*/  FMUL R89, R89, R8.reuse ;  /* 0x0000000859597220 */ /* 0x080fe20000400000 */
[----:B------:R-:W-:Y:S01]  /*72c0*/  ISETP.LT.OR P2, PT, R33, 0xa, !P0 ;  /* 0x0000000a2100780c */ /* 0x000fe20004741670 */
[----:B------:R-:W-:Y:S01]  /*72d0*/  FMUL R23, R23, R8 ;  /* 0x0000000817177220 */ /* 0x000fe20000400000 */
[----:B0-----:R-:W-:Y:S01]  /*72e0*/  F2FP.SATFINITE.E4M3.F32.PACK_AB_MERGE_C R15, RZ, R108, RZ ;  /* 0x0000006cff0f723e */ /* 0x001fe200048070ff */
[----:B------:R-:W-:Y:S01]  /*72f0*/  @!P6 STG.E.U8 desc[UR16][R10.64], R113 ;  /* 0x000000710a00e986 */ /* 0x000fe2000c101110 */
[C---:B------:R-:W-:Y:S01]  /*7300*/  ISETP.LT.OR P6, PT, R33.reuse, 0x2, !P1 ;  /* 0x000000022100780c */ /* 0x040fe20004fc1670 */
[-C--:B------:R-:W-:Y:S01]  /*7310*/  FMUL R20, R20, R8.reuse ;  /* 0x0000000814147220 */ /* 0x080fe20000400000 */
[----:B------:R-:W-:Y:S01]  /*7320*/  F2FP.SATFINITE.E4M3.F32.PACK_AB_MERGE_C R93, RZ, R93, RZ ;  /* 0x0000005dff5d723e */ /* 0x000fe200048070ff */
[----:B------:R-:W-:Y:S01]  /*7330*/  @!P5 STG.E.U8 desc[UR16][R10.64+0x1], R15 ;  /* 0x0000010f0a00d986 */ /* 0x000fe2000c101110 */
[----:B------:R-:W-:Y:S01]  /*7340*/  ISETP.LT.OR P5, PT, R33, 0x9, !P0 ;  /* 0x000000092100780c */ /* 0x000fe200047a1670 */
[----:B------:R-:W-:Y:S01]  /*7350*/  FMUL R17, R17, R8 ;  /* 0x0000000811117220 */ /* 0x000fe20000400000 */
[----:B-1----:R-:W-:Y:S01]  /*7360*/  F2FP.SATFINITE.E4M3.F32.PACK_AB_MERGE_C R5, RZ, R106, RZ ;  /* 0x0000006aff05723e */ /* 0x002fe200048070ff */
[----:B------:R-:W-:Y:S01]  /*7370*/  @!P4 STG.E.U8 desc[UR16][R6.64], R111 ;  /* 0x0000006f0600c986 */ /* 0x000fe2000c101110 */
[----:B------:R-:W-:Y:S01]  /*7380*/  F2FP.SATFINITE.E4M3.F32.PACK_AB_MERGE_C R13, RZ, R104, RZ ;  /* 0x00000068ff0d723e */ /* 0x000fe200048070ff */
[-C--:B------:R-:W-:Y:S01]  /*7390*/  FMUL R16, R16, R8.reuse ;  /* 0x0000000810107220 */ /* 0x080fe20000400000 */
[----:B------:R-:W-:Y:S01]  /*73a0*/  ISETP.LT.OR P4, PT, R33, 0x9, !P1 ;  /* 0x000000092100780c */ /* 0x000fe20004f81670 */
[-C--:B------:R-:W-:Y:S01]  /*73b0*/  FMUL R19, R19, R8.reuse ;  /* 0x0000000813137220 */ /* 0x080fe20000400000 */
[----:B------:R-:W-:Y:S01]  /*73c0*/  F2FP.SATFINITE.E4M3.F32.PACK_AB_MERGE_C R91, RZ, R91, RZ ;  /* 0x0000005bff5b723e */ /* 0x000fe200048070ff */
[----:B------:R0:W-:Y:S01]  /*73d0*/  @!P6 STG.E.U8 desc[UR16][R6.64+0x1], R5 ;  /* 0x000001050600e986 */ /* 0x0001e2000c101110 */
[C---:B------:R-:W-:Y:S01]  /*73e0*/  ISETP.LT.OR P6, PT, R33.reuse, 0xa, !P1 ;  /* 0x0000000a2100780c */ /* 0x040fe20004fc1670 */
[----:B------:R-:W-:Y:S01]  /*73f0*/  FMUL R18, R18, R8 ;  /* 0x0000000812127220 */ /* 0x000fe20000400000 */
[----:B------:R-:W-:Y:S01]  /*7400*/  F2FP.SATFINITE.E4M3.F32.PACK_AB_MERGE_C R21, RZ, R21, RZ ;  /* 0x00000015ff15723e */ /* 0x000fe200048070ff */
[----:B------:R1:W-:Y:S01]  /*7410*/  @!P2 STG.E.U8 desc[UR16][R10.64+0x9], R13 ;  /* 0x0000090d0a00a986 */ /* 0x0003e2000c101110 */
[----:B------:R-:W-:-:S02]  /*7420*/  ISETP.LT.OR P2, PT, R33, 0x12, !P0 ;  /* 0x000000122100780c */ /* 0x000fc40004741670 */
[----:B------:R-:W-:Y:S01]  /*7430*/  F2FP.SATFINITE.E4M3.F32.PACK_AB_MERGE_C R89, RZ, R89, RZ ;  /* 0x00000059ff59723e */ /* 0x000fe200048070ff */
[----:B------:R-:W-:Y:S01]  /*7440*/  @!P5 STG.E.U8 desc[UR16][R10.64+0x8], R107 ;  /* 0x0000086b0a00d986 */ /* 0x000fe2000c101110 */
[C---:B------:R-:W-:Y:S02]  /*7450*/  ISETP.LT.OR P5, PT, R33.reuse, 0x11, !P0 ;  /* 0x000000112100780c */ /* 0x040fe400047a1670 */
[----:B------:R-:W-:Y:S01]  /*7460*/  F2FP.SATFINITE.E4M3.F32.PACK_AB_MERGE_C R23, RZ, R23, RZ ;  /* 0x00000017ff17723e */ /* 0x000fe200048070ff */
[----:B------:R-:W-:Y:S01]  /*7470*/  @!P4 STG.E.U8 desc[UR16][R6.64+0x8], R109 ;  /* 0x0000086d0600c986 */ /* 0x000fe2000c101110 */
[----:B0-----:R-:W-:Y:S02]  /*7480*/  F2FP.SATFINITE.E4M3.F32.PACK_AB_MERGE_C R5, RZ, R102, RZ ;  /* 0x00000066ff05723e */ /* 0x001fe400048070ff */
[C---:B------:R-:W-:Y:S02]  /*7490*/  ISETP.LT.OR P4, PT, R33.reuse, 0x11, !P1 ;  /* 0x000000112100780c */ /* 0x040fe40004f81670 */
[----:B-1----:R-:W-:Y:S01]  /*74a0*/  F2FP.SATFINITE.E4M3.F32.PACK_AB_MERGE_C R13, RZ, R98, RZ ;  /* 0x00000062ff0d723e */ /* 0x002fe200048070ff */
[----:B------:R0:W-:Y:S01]  /*74b0*/  @!P6 STG.E.U8 desc[UR16][R6.64+0x9], R5 ;  /* 0x000009050600e986 */ /* 0x0001e2000c101110 */
[----:B------:R-:W-:-:S02]  /*74c0*/  ISETP.LT.OR P6, PT, R33, 0x12, !P1 ;  /* 0x000000122100780c */ /* 0x000fc40004fc1670 */
[----:B------:R-:W-:Y:S01]  /*74d0*/  F2FP.SATFINITE.E4M3.F32.PACK_AB_MERGE_C R17, RZ, R17, RZ ;  /* 0x00000011ff11723e */ /* 0x000fe200048070ff */
[----:B------:R1:W-:Y:S01]  /*74e0*/  @!P2 STG.E.U8 desc[UR16][R10.64+0x11], R13 ;  /* 0x0000110d0a00a986 */ /* 0x0003e2000c101110 */
[C---:B------:R-:W-:Y:S02]  /*74f0*/  ISETP.LT.OR P2, PT, R33.reuse, 0x1a, !P0 ;  /* 0x0000001a2100780c */ /* 0x040fe40004741670 */
[----:B------:R-:W-:Y:S01]  /*7500*/  F2FP.SATFINITE.E4M3.F32.PACK_AB_MERGE_C R19, RZ, R19, RZ ;  /* 0x00000013ff13723e */ /* 0x000fe200048070ff */
[----:B------:R-:W-:Y:S01]  /*7510*/  @!P5 STG.E.U8 desc[UR16][R10.64+0x10], R105 ;  /* 0x000010690a00d986 */ /* 0x000fe2000c101110 */
[----:B------:R-:W-:Y:S02]  /*7520*/  ISETP.LT.OR P5, PT, R33, 0x19, !P0 ;  /* 0x000000192100780c */ /* 0x000fe400047a1670 */
[----:B------:R-:W-:Y:S01]  /*7530*/  F2FP.SATFINITE.E4M3.F32.PACK_AB_MERGE_C R15, RZ, R18, RZ ;  /* 0x00000012ff0f723e */ /* 0x000fe200048070ff */
[----:B------:R-:W-:Y:S01]  /*7540*/  @!P4 STG.E.U8 desc[UR16][R6.64+0x10], R103 ;  /* 0x000010670600c986 */ /* 0x000fe2000c101110 */
[----:B0-----:R-:W-:-:S02]  /*7550*/  F2FP.SATFINITE.E4M3.F32.PACK_AB_MERGE_C R5, RZ, R100, RZ ;  /* 0x00000064ff05723e */ /* 0x001fc400048070ff */
[C---:B------:R-:W-:Y:S02]  /*7560*/  ISETP.LT.OR P4, PT, R33.reuse, 0x19, !P1 ;  /* 0x000000192100780c */ /* 0x040fe40004f81670 */
[----:B-1----:R-:W-:Y:S01]  /*7570*/  F2FP.SATFINITE.E4M3.F32.PACK_AB_MERGE_C R13, RZ, R96, RZ ;  /* 0x00000060ff0d723e */ /* 0x002fe200048070ff */
[----:B------:R0:W-:Y:S01]  /*7580*/  @!P6 STG.E.U8 desc[UR16][R6.64+0x11], R5 ;  /* 0x000011050600e986 */ /* 0x0001e2000c101110 */
[----:B------:R-:W-:-:S03]  /*7590*/  ISETP.LT.OR P6, PT, R33, 0x1a, !P1 ;  /* 0x0000001a2100780c */ /* 0x000fc60004fc1670 */
[----:B------:R1:W-:Y:S01]  /*75a0*/  @!P2 STG.E.U8 desc[UR16][R10.64+0x19], R13 ;  /* 0x0000190d0a00a986 */ /* 0x0003e2000c101110 */
[----:B------:R-:W-:-:S03]  /*75b0*/  ISETP.LT.OR P2, PT, R33, 0x22, !P0 ;  /* 0x000000222100780c */ /* 0x000fc60004741670 */
[----:B------:R-:W-:Y:S01]  /*75c0*/  @!P5 STG.E.U8 desc[UR16][R10.64+0x18], R101 ;  /* 0x000018650a00d986 */ /* 0x000fe2000c101110 */
[C---:B------:R-:W-:Y:S02]  /*75d0*/  ISETP.LT.OR P5, PT, R33.reuse, 0x21, !P0 ;  /* 0x000000212100780c */ /* 0x040fe400047a1670 */
[----:B0-----:R-:W-:Y:S01]  /*75e0*/  F2FP.SATFINITE.E4M3.F32.PACK_AB_MERGE_C R5, RZ, R94, RZ ;  /* 0x0000005eff05723e */ /* 0x001fe200048070ff */
[----:B------:R-:W-:Y:S01]  /*75f0*/  @!P4 STG.E.U8 desc[UR16][R6.64+0x18], R99 ;  /* 0x000018630600c986 */ /* 0x000fe2000c101110 */
        /* <DEDUP_REMOVED lines=25> */
[C---:B------:R-:W-:Y:S02]  /*7790*/  ISETP.LT.OR P2, PT, R33.reuse, 0x39, !P0 ;  /* 0x000000392100780c */ /* 0x040fe40004741670 */
[C---:B------:R-:W-:Y:S01]  /*77a0*/  ISETP.LT.OR P0, PT, R33.reuse, 0x3a, !P0 ;  /* 0x0000003a2100780c */ /* 0x040fe20004701670 */
[----:B------:R1:W-:Y:S01]  /*77b0*/  @!P5 STG.E.U8 desc[UR16][R10.64+0x30], R89 ;  /* 0x000030590a00d986 */ /* 0x0003e2000c101110 */
[C---:B------:R-:W-:Y:S02]  /*77c0*/  ISETP.LT.OR P5, PT, R33.reuse, 0x39, !P1 ;  /* 0x000000392100780c */ /* 0x040fe40004fa1670 */
[----:B------:R-:W-:Y:S01]  /*77d0*/  ISETP.LT.OR P1, PT, R33, 0x3a, !P1 ;  /* 0x0000003a2100780c */ /* 0x000fe20004f21670 */
[----:B------:R1:W-:Y:S01]  /*77e0*/  @!P4 STG.E.U8 desc[UR16][R6.64+0x30], R23 ;  /* 0x000030170600c986 */ /* 0x0003e2000c101110 */
[----:B0-----:R-:W-:-:S05]  /*77f0*/  F2FP.SATFINITE.E4M3.F32.PACK_AB_MERGE_C R5, RZ, R20, RZ ;  /* 0x00000014ff05723e */ /* 0x001fca00048070ff */
[----:B------:R1:W-:Y:S04]  /*7800*/  @!P6 STG.E.U8 desc[UR16][R6.64+0x31], R5 ;  /* 0x000031050600e986 */ /* 0x0003e8000c101110 */
[----:B------:R1:W-:Y:S04]  /*7810*/  @!P2 STG.E.U8 desc[UR16][R10.64+0x38], R17 ;  /* 0x000038110a00a986 */ /* 0x0003e8000c101110 */
[----:B------:R1:W-:Y:S04]  /*7820*/  @!P0 STG.E.U8 desc[UR16][R10.64+0x39], R13 ;  /* 0x0000390d0a008986 */ /* 0x0003e8000c101110 */
[----:B------:R1:W-:Y:S04]  /*7830*/  @!P5 STG.E.U8 desc[UR16][R6.64+0x38], R19 ;  /* 0x000038130600d986 */ /* 0x0003e8000c101110 */
[----:B------:R1:W-:Y:S02]  /*7840*/  @!P1 STG.E.U8 desc[UR16][R6.64+0x39], R15 ;  /* 0x0000390f06009986 */ /* 0x0003e4000c101110 */
.L_x_162:
[----:B------:R-:W-:Y:S05]  /*7850*/  BSYNC B0 ;  /* 0x0000000000007941 */ /* 0x000fea0003800000 */
.L_x_32:
[----:B------:R-:W-:Y:S01]  /*7860*/  ULDC UR6, c[0x0][0xc] ;  /* 0x0000030000067ab9 */ /* 0x000fe20000000800 */
[----:B------:R-:W-:Y:S01]  /*7870*/  ULDC UR7, c[0x0][0x10] ;  /* 0x0000040000077ab9 */ /* 0x000fe20000000800 */
[----:B01---5:R-:W0:Y:S01]  /*7880*/  LDC R5, c[0x0][0x14] ;  /* 0x00000500ff057b82 */ /* 0x023e220000000800 */
[----:B------:R-:W-:Y:S01]  /*7890*/  UIMAD.WIDE.U32 UR6, UR6, UR7, URZ ;  /* 0x00000007060672a5 */ /* 0x000fe2000f8e003f */
[----:B------:R-:W-:Y:S01]  /*78a0*/  PRMT R6, RZ, 0x7610, R6 ;  /* 0x00007610ff067816 */ /* 0x000fe20000000006 */
[----:B------:R-:W-:-:S04]  /*78b0*/  IMAD.MOV.U32 R7, RZ, RZ, -0x1 ;  /* 0xffffffffff077424 */ /* 0x000fc800078e00ff */
[----:B0-----:R-:W-:-:S04]  /*78c0*/  IMAD.WIDE.U32 R2, R5, UR6, R2 ;  /* 0x0000000605027c25 */ /* 0x001fc8000f8e0002 */
[----:B------:R-:W-:Y:S01]  /*78d0*/  IMAD R5, R5, UR7, RZ ;  /* 0x0000000705057c24 */ /* 0x000fe2000f8e02ff */
[----:B------:R-:W-:Y:S02]  /*78e0*/  ULDC.64 UR6, c[0x0][0x650] ;  /* 0x0001940000067ab9 */ /* 0x000fe40000000a00 */
[----:B------:R-:W-:Y:S01]  /*78f0*/  ISETP.GE.U32.AND P0, PT, R2, UR6, PT ;  /* 0x0000000602007c0c */ /* 0x000fe2000bf06070 */
[----:B------:R-:W-:Y:S02]  /*7900*/  IMAD.IADD R3, R3, 0x1, R5 ;  /* 0x0000000103037824 */ /* 0x000fe400078e0205 */
[----:B------:R-:W-:-:S03]  /*7910*/  IMAD.MOV.U32 R5, RZ, RZ, -0x1 ;  /* 0xffffffffff057424 */ /* 0x000fc600078e00ff */
[----:B------:R-:W-:-:S13]  /*7920*/  ISETP.GE.U32.AND.EX P0, PT, R3, UR7, PT, P0 ;  /* 0x0000000703007c0c */ /* 0x000fda000bf06100 */
[----:B------:R-:W-:Y:S05]  /*7930*/  @P0 BRA `(.L_x_163) ;  /* 0x0000000400600947 */ /* 0x000fea0003800000 */
[----:B------:R-:W0:Y:S01]  /*7940*/  S2R R20, SR_CTAID.X ;  /* 0x0000000000147919 */ /* 0x000e220000002500 */
[----:B------:R-:W1:Y:S01]  /*7950*/  LDC.64 R14, c[0x0][0x628] ;  /* 0x00018a00ff0e7b82 */ /* 0x000e620000000a00 */
[----:B------:R-:W-:Y:S01]  /*7960*/  ULDC UR6, c[0x0][0x150] ;  /* 0x0000540000067ab9 */ /* 0x000fe20000000800 */
[----:B--234-:R-:W-:Y:S01]  /*7970*/  IMAD.MOV.U32 R12, RZ, RZ, R2 ;  /* 0x000000ffff0c7224 */ /* 0x01cfe200078e0002 */
[----:B------:R-:W2:Y:S01]  /*7980*/  S2R R22, SR_CTAID.Y ;  /* 0x0000000000167919 */ /* 0x000ea20000002600 */
[----:B------:R-:W-:-:S04]  /*7990*/  IMAD.MOV.U32 R13, RZ, RZ, R3 ;  /* 0x000000ffff0d7224 */ /* 0x000fc800078e0003 */
[----:B------:R-:W3:Y:S08]  /*79a0*/  LDC R23, c[0x0][0x144] ;  /* 0x00005100ff177b82 */ /* 0x000ef00000000800 */
[----:B------:R-:W4:Y:S08]  /*79b0*/  LDC R16, c[0x0][0x630] ;  /* 0x00018c00ff107b82 */ /* 0x000f300000000800 */
[----:B------:R-:W2:Y:S01]  /*79c0*/  LDC.64 R18, c[0x0][0x620] ;  /* 0x00018800ff127b82 */ /* 0x000ea20000000a00 */
[----:B-1----:R-:W-:-:S04]  /*79d0*/  ISETP.NE.U32.AND P0, PT, R14, RZ, PT ;  /* 0x000000ff0e00720c */ /* 0x002fc80003f05070 */
[----:B------:R-:W-:Y:S02]  /*79e0*/  ISETP.NE.AND.EX P0, PT, R15, RZ, PT, P0 ;  /* 0x000000ff0f00720c */ /* 0x000fe40003f05300 */
[----:B0-----:R-:W-:-:S05]  /*79f0*/  I2FP.F32.U32 R5, R20 ;  /* 0x0000001400057245 */ /* 0x001fca0000201000 */
[----:B------:R-:W-:-:S04]  /*7a00*/  FMUL R5, R5, UR6 ;  /* 0x0000000605057c20 */ /* 0x000fc80008400000 */
[----:B------:R0:W1:Y:S02]  /*7a10*/  F2I.U32.TRUNC.NTZ R21, R5 ;  /* 0x0000000500157305 */ /* 0x000064000020f000 */
[----:B---34-:R-:W-:Y:S05]  /*7a20*/  @!P0 BRA `(.L_x_164) ;  /* 0x0000000000288947 */ /* 0x018fea0003800000 */
[----:B0-----:R-:W0:Y:S02]  /*7a30*/  LDC R5, c[0x0][0x634] ;  /* 0x00018d00ff057b82 */ /* 0x001e240000000800 */
        /* <DEDUP_REMOVED lines=9> */
.L_x_164:
[-CC-:B------:R-:W-:Y:S01]  /*7ad0*/  SHF.R.U64 R17, R12, R16.reuse, R13.reuse ;  /* 0x000000100c117219 */ /* 0x180fe2000000120d */
[----:B------:R-:W3:Y:S01]  /*7ae0*/  LDC.64 R28, c[0x0][0x640] ;  /* 0x00019000ff1c7b82 */ /* 0x000ee20000000a00 */
[----:B0-----:R-:W-:Y:S01]  /*7af0*/  SHF.R.U32.HI R5, RZ, R16, R13 ;  /* 0x00000010ff057219 */ /* 0x001fe2000001160d */
[----:B-1----:R-:W-:Y:S01]  /*7b00*/  IMAD.MOV R21, RZ, RZ, -R21 ;  /* 0x000000ffff157224 */ /* 0x002fe200078e0a15 */
[----:B------:R-:W-:Y:S01]  /*7b10*/  IADD3 R11, P0, RZ, -R17, RZ ;  /* 0x80000011ff0b7210 */ /* 0x000fe20007f1e0ff */
[----:B------:R-:W-:Y:S02]  /*7b20*/  ULDC UR6, c[0x0][0x154] ;  /* 0x0000550000067ab9 */ /* 0x000fe40000000800 */
[----:B------:R-:W-:Y:S02]  /*7b30*/  IMAD R23, R23, R21, R20 ;  /* 0x0000001517177224 */ /* 0x000fe400078e0214 */
[----:B------:R-:W0:Y:S01]  /*7b40*/  LDC R12, c[0x0][0x618] ;  /* 0x00018600ff0c7b82 */ /* 0x000e220000000800 */
[----:B------:R-:W-:-:S02]  /*7b50*/  IMAD.X R5, RZ, RZ, ~R5, P0 ;  /* 0x000000ffff057224 */ /* 0x000fc400000e0e05 */
[----:B--2---:R-:W-:-:S04]  /*7b60*/  IMAD.WIDE.U32 R6, R11, R18, R2 ;  /* 0x000000120b067225 */ /* 0x004fc800078e0002 */
[----:B------:R-:W-:Y:S01]  /*7b70*/  IMAD R10, R5, R18, RZ ;  /* 0x00000012050a7224 */ /* 0x000fe200078e02ff */
[----:B------:R-:W1:Y:S03]  /*7b80*/  LDC R24, c[0x0][0x608] ;  /* 0x00018200ff187b82 */ /* 0x000e660000000800 */
[----:B------:R-:W-:Y:S02]  /*7b90*/  IMAD R5, R11, R19, R10 ;  /* 0x000000130b057224 */ /* 0x000fe400078e020a */
[----:B------:R-:W-:Y:S02]  /*7ba0*/  IMAD.MOV.U32 R11, RZ, RZ, 0x1 ;  /* 0x00000001ff0b7424 */ /* 0x000fe400078e00ff */
[----:B------:R-:W-:Y:S01]  /*7bb0*/  IMAD.IADD R5, R7, 0x1, R5 ;  /* 0x0000000107057824 */ /* 0x000fe200078e0205 */
[----:B------:R-:W2:Y:S01]  /*7bc0*/  LDC R26, c[0x0][0x658] ;  /* 0x00019600ff1a7b82 */ /* 0x000ea20000000800 */
[----:B------:R-:W-:-:S02]  /*7bd0*/  I2FP.F32.U32 R7, R22 ;  /* 0x0000001600077245 */ /* 0x000fc40000201000 */
[----:B---3--:R-:W-:-:S03]  /*7be0*/  ISETP.NE.U32.AND P0, PT, R28, RZ, PT ;  /* 0x000000ff1c00720c */ /* 0x008fc60003f05070 */
[----:B------:R-:W-:Y:S01]  /*7bf0*/  FMUL R10, R7, UR6 ;  /* 0x00000006070a7c20 */ /* 0x000fe20008400000 */
[----:B------:R-:W-:Y:S01]  /*7c00*/  ISETP.NE.AND.EX P0, PT, R29, RZ, PT, P0 ;  /* 0x000000ff1d00720c */ /* 0x000fe20003f05300 */
[----:B------:R-:W3:Y:S01]  /*7c10*/  LDC R21, c[0x0][0x148] ;  /* 0x00005200ff157b82 */ /* 0x000ee20000000800 */
[-CC-:B0-----:R-:W-:Y:S01]  /*7c20*/  SHF.R.U64 R16, R6, R12.reuse, R5.reuse ;  /* 0x0000000c06107219 */ /* 0x181fe20000001205 */
[----:B------:R0:W4:Y:S01]  /*7c30*/  F2I.U32.TRUNC.NTZ R18, R10 ;  /* 0x0000000a00127305 */ /* 0x000122000020f000 */
[----:B------:R-:W-:Y:S01]  /*7c40*/  SHF.R.U32.HI R5, RZ, R12, R5 ;  /* 0x0000000cff057219 */ /* 0x000fe20000011605 */
[----:B------:R-:W-:-:S04]  /*7c50*/  IMAD.MOV.U32 R7, RZ, RZ, -0x1 ;  /* 0xffffffffff077424 */ /* 0x000fc800078e00ff */
[----:B------:R-:W0:Y:S01]  /*7c60*/  LDC R20, c[0x0][0x600] ;  /* 0x00018000ff147b82 */ /* 0x000e220000000800 */
[-CC-:B-1----:R-:W-:Y:S02]  /*7c70*/  SHF.R.U64 R14, R16, R24.reuse, R5.reuse ;  /* 0x00000018100e7219 */ /* 0x182fe40000001205 */
[----:B------:R-:W-:-:S05]  /*7c80*/  SHF.R.U32.HI R5, RZ, R24, R5 ;  /* 0x00000018ff057219 */ /* 0x000fca0000011605 */
[----:B------:R-:W1:Y:S01]  /*7c90*/  LDC R27, c[0x0][0x648] ;  /* 0x00019200ff1b7b82 */ /* 0x000e620000000800 */
[-C--:B--2---:R-:W-:Y:S02]  /*7ca0*/  SHF.L.U32 R6, R7, R26.reuse, RZ ;  /* 0x0000001a07067219 */ /* 0x084fe400000006ff */
[-CC-:B------:R-:W-:Y:S02]  /*7cb0*/  SHF.R.U64 R19, R14, R26.reuse, R5.reuse ;  /* 0x0000001a0e137219 */ /* 0x180fe40000001205 */
[----:B------:R-:W-:Y:S02]  /*7cc0*/  SHF.R.U32.HI R7, RZ, R26, R5 ;  /* 0x0000001aff077219 */ /* 0x000fe40000011605 */
[----:B------:R-:W-:Y:S01]  /*7cd0*/  LOP3.LUT R25, RZ, R6, RZ, 0x33, !PT ;  /* 0x00000006ff197212 */ /* 0x000fe200078e33ff */
[----:B------:R-:W2:Y:S01]  /*7ce0*/  LDC R30, c[0x0][0x638] ;  /* 0x00018e00ff1e7b82 */ /* 0x000ea20000000800 */
[----:B------:R-:W-:Y:S01]  /*7cf0*/  SHF.L.U32 R26, R11, R26, RZ ;  /* 0x0000001a0b1a7219 */ /* 0x000fe200000006ff */
[----:B------:R-:W-:-:S06]  /*7d00*/  IMAD.MOV.U32 R6, RZ, RZ, R19 ;  /* 0x000000ffff067224 */ /* 0x000fcc00078e0013 */
[----:B------:R-:W0:Y:S01]  /*7d10*/  LDC R31, c[0x0][0x610] ;  /* 0x00018400ff1f7b82 */ /* 0x000e220000000800 */
[----:B----4-:R-:W-:Y:S05]  /*7d20*/  @!P0 BRA `(.L_x_165) ;  /* 0x0000000000288947 */ /* 0x010fea0003800000 */
[----:B------:R-:W4:Y:S02]  /*7d30*/  LDC R6, c[0x0][0x64c] ;  /* 0x00019300ff067b82 */ /* 0x000f240000000800 */
[----:B----4-:R-:W-:-:S05]  /*7d40*/  IADD3 R5, P0, R19, R6, RZ ;  /* 0x0000000613057210 */ /* 0x010fca0007f1e0ff */
[----:B------:R-:W-:-:S04]  /*7d50*/  IMAD.X R15, RZ, RZ, R7, P0 ;  /* 0x000000ffff0f7224 */ /* 0x000fc800000e0607 */
[----:B------:R-:W-:-:S04]  /*7d60*/  IMAD.WIDE.U32 R6, R15, R28, RZ ;  /* 0x0000001c0f067225 */ /* 0x000fc800078e00ff */
[----:B0-----:R-:W-:-:S04]  /*7d70*/  IMAD.WIDE.U32 R10, P0, R5, R29, R6 ;  /* 0x0000001d050a7225 */ /* 0x001fc80007800006 */
[----:B------:R-:W-:-:S04]  /*7d80*/  IMAD.WIDE.U32 R6, R5, R28, RZ ;  /* 0x0000001c05067225 */ /* 0x000fc800078e00ff */
[----:B------:R-:W-:Y:S01]  /*7d90*/  IMAD.X R13, RZ, RZ, RZ, P0 ;  /* 0x000000ffff0d7224 */ /* 0x000fe200000e06ff */
[----:B------:R-:W-:Y:S01]  /*7da0*/  IADD3 RZ, P0, R7, R10, RZ ;  /* 0x0000000a07ff7210 */ /* 0x000fe20007f1e0ff */
[----:B------:R-:W-:-:S04]  /*7db0*/  IMAD.MOV.U32 R12, RZ, RZ, R11 ;  /* 0x000000ffff0c7224 */ /* 0x000fc800078e000b */
[----:B------:R-:W-:-:S08]  /*7dc0*/  IMAD.WIDE.U32.X R6, R15, R29, R12, P0 ;  /* 0x0000001d0f067225 */ /* 0x000fd000000e040c */
.L_x_165:
[----:B-1----:R-:W-:Y:S01]  /*7dd0*/  SHF.R.U64 R5, R6, R27, R7 ;  /* 0x0000001b06057219 */ /* 0x002fe20000001207 */
[----:B0-----:R-:W-:Y:S01]  /*7de0*/  VIADD R7, R20, 0xffffffff ;  /* 0xffffffff14077836 */ /* 0x001fe20000000000 */
[----:B------:R-:W-:Y:S01]  /*7df0*/  LOP3.LUT R32, R14, R25, RZ, 0xc0, !PT ;  /* 0x000000190e207212 */ /* 0x000fe200078ec0ff */
[----:B------:R-:W-:Y:S02]  /*7e00*/  IMAD.MOV R18, RZ, RZ, -R18 ;  /* 0x000000ffff127224 */ /* 0x000fe400078e0a12 */
[----:B------:R-:W-:Y:S01]  /*7e10*/  IMAD.MOV R6, RZ, RZ, -R5 ;  /* 0x000000ffff067224 */ /* 0x000fe200078e0a05 */
[----:B------:R-:W-:Y:S01]  /*7e20*/  LOP3.LUT R16, R16, R7, RZ, 0xc0, !PT ;  /* 0x0000000710107212 */ /* 0x000fe200078ec0ff */
[----:B------:R-:W-:Y:S02]  /*7e30*/  IMAD R32, R26, R5, R32 ;  /* 0x000000051a207224 */ /* 0x000fe400078e0220 */
[----:B---3--:R-:W-:Y:S02]  /*7e40*/  @P3 IMAD R23, R21, R18, R22 ;  /* 0x0000001215173224 */ /* 0x008fe400078e0216 */
[----:B--2---:R-:W-:-:S02]  /*7e50*/  IMAD R5, R6, R30, R19 ;  /* 0x0000001e06057224 */ /* 0x004fc400078e0213 */
[----:B------:R-:W-:Y:S02]  /*7e60*/  IMAD R32, R32, R31, R23 ;  /* 0x0000001f20207224 */ /* 0x000fe400078e0217 */
[----:B------:R-:W-:Y:S02]  /*7e70*/  IMAD R5, R5, R20, R16 ;  /* 0x0000001405057224 */ /* 0x000fe400078e0210 */
[----:B------:R-:W-:-:S03]  /*7e80*/  IMAD.MOV.U32 R6, RZ, RZ, 0x1 ;  /* 0x00000001ff067424 */ /* 0x000fc600078e00ff */
[----:B------:R-:W-:Y:S02]  /*7e90*/  SEL R7, R5, R32, !P3 ;  /* 0x0000002005077207 */ /* 0x000fe40005800000 */
[----:B------:R-:W-:Y:S01]  /*7ea0*/  SEL R32, R32, R5, !P3 ;  /* 0x0000000520207207 */ /* 0x000fe20005800000 */
[----:B------:R-:W-:-:S07]  /*7eb0*/  IMAD.MOV.U32 R5, RZ, RZ, R17 ;  /* 0x000000ffff057224 */ /* 0x000fce00078e0011 */
.L_x_163:
[----:B------:R-:W-:Y:S01]  /*7ec0*/  LOP3.LUT P0, RZ, R6, 0xff, RZ, 0xc0, !PT ;  /* 0x000000ff06ff7812 */ /* 0x000fe2000780c0ff */
[----:B------:R-:W-:-:S12]  /*7ed0*/  IMAD.MOV.U32 R6, RZ, RZ, R32 ;  /* 0x000000ffff067224 */ /* 0x000fd800078e0020 */
[----:B------:R-:W-:Y:S05]  /*7ee0*/  @P0 BRA `(.L_x_166) ;  /* 0xffffff9000500947 */ /* 0x000fea000383ffff */
[----:B------:R-:W-:Y:S05]  /*7ef0*/  EXIT ;  /* 0x000000000000794d */ /* 0x000fea0003800000 */
.L_x_4:
[----:B0-----:R-:W-:Y:S01]  /*7f00*/  ULDC.64 UR4, c[0x0][0x650] ;  /* 0x0001940000047ab9 */ /* 0x001fe20000000a00 */
        /* <DEDUP_REMOVED lines=25> */
.L_x_168:
[--C-:B------:R-:W-:Y:S01]  /*80a0*/  SHF.R.U64 R16, R14, R18, R15.reuse ;  /* 0x000000120e107219 */ /* 0x100fe2000000120f */
[----:B------:R-:W0:Y:S01]  /*80b0*/  LDC R22, c[0x0][0x618] ;  /* 0x00018600ff167b82 */ /* 0x000e220000000800 */
[----:B------:R-:W-:Y:S01]  /*80c0*/  I2FP.F32.U32 R7, R8 ;  /* 0x0000000800077245 */ /* 0x000fe20000201000 */
[----:B------:R-:W-:Y:S01]  /*80d0*/  ULDC UR4, c[0x0][0x150] ;  /* 0x0000540000047ab9 */ /* 0x000fe20000000800 */
[----:B------:R-:W-:Y:S02]  /*80e0*/  SHF.R.U32.HI R6, RZ, R18, R15 ;  /* 0x00000012ff067219 */ /* 0x000fe4000001160f */
[----:B------:R-:W-:Y:S01]  /*80f0*/  IADD3 R9, P0, RZ, -R16, RZ ;  /* 0x80000010ff097210 */ /* 0x000fe20007f1e0ff */
[----:B------:R-:W-:Y:S01]  /*8100*/  FMUL R13, R7, UR4 ;  /* 0x00000004070d7c20 */ /* 0x000fe20008400000 */
[----:B------:R-:W-:Y:S01]  /*8110*/  ULDC UR4, c[0x0][0x154] ;  /* 0x0000550000047ab9 */ /* 0x000fe20000000800 */
[----:B------:R-:W1:Y:S02]  /*8120*/  LDC.64 R24, c[0x0][0x640] ;  /* 0x00019000ff187b82 */ /* 0x000e640000000a00 */
[----:B------:R-:W-:-:S02]  /*8130*/  IMAD.X R11, RZ, RZ, ~R6, P0 ;  /* 0x000000ffff0b7224 */ /* 0x000fc400000e0e06 */
[----:B------:R-:W2:Y:S01]  /*8140*/  F2I.U32.TRUNC.NTZ R13, R13 ;  /* 0x0000000d000d7305 */ /* 0x000ea2000020f000 */
[----:B------:R-:W-:-:S03]  /*8150*/  IMAD.WIDE.U32 R6, R9, R20, R2 ;  /* 0x0000001409067225 */ /* 0x000fc600078e0002 */
[----:B------:R-:W3:Y:S01]  /*8160*/  LDC R15, c[0x0][0x144] ;  /* 0x00005100ff0f7b82 */ /* 0x000ee20000000800 */
[----:B------:R-:W-:-:S04]  /*8170*/  IMAD R12, R11, R20, RZ ;  /* 0x000000140b0c7224 */ /* 0x000fc800078e02ff */
[----:B------:R-:W-:Y:S02]  /*8180*/  IMAD R9, R9, R21, R12 ;  /* 0x0000001509097224 */ /* 0x000fe400078e020c */
[----:B------:R-:W-:Y:S01]  /*8190*/  IMAD.MOV.U32 R12, RZ, RZ, -0x1 ;  /* 0xffffffffff0c7424 */ /* 0x000fe200078e00ff */
[----:B------:R-:W4:Y:S01]  /*81a0*/  LDC R18, c[0x0][0x608] ;  /* 0x00018200ff127b82 */ /* 0x000f220000000800 */
[----:B------:R-:W-:Y:S01]  /*81b0*/  IMAD.IADD R7, R7, 0x1, R9 ;  /* 0x0000000107077824 */ /* 0x000fe200078e0209 */
[----:B------:R-:W-:-:S04]  /*81c0*/  I2FP.F32.U32 R9, R10 ;  /* 0x0000000a00097245 */ /* 0x000fc80000201000 */
[-C--:B0-----:R-:W-:Y:S01]  /*81d0*/  SHF.R.U64 R14, R6, R22.reuse, R7 ;  /* 0x00000016060e7219 */ /* 0x081fe20000001207 */
[----:B--2---:R-:W-:Y:S01]  /*81e0*/  IMAD.MOV R6, RZ, RZ, -R13 ;  /* 0x000000ffff067224 */ /* 0x004fe200078e0a0d */
[----:B------:R-:W0:Y:S01]  /*81f0*/  LDC R11, c[0x0][0x658] ;  /* 0x00019600ff0b7b82 */ /* 0x000e220000000800 */
[----:B-1----:R-:W-:Y:S01]  /*8200*/  ISETP.NE.U32.AND P0, PT, R24, RZ, PT ;  /* 0x000000ff1800720c */ /* 0x002fe20003f05070 */
[----:B------:R-:W-:Y:S01]  /*8210*/  FMUL R9, R9, UR4 ;  /* 0x0000000409097c20 */ /* 0x000fe20008400000 */
[----:B------:R-:W-:Y:S02]  /*8220*/  SHF.R.U32.HI R7, RZ, R22, R7 ;  /* 0x00000016ff077219 */ /* 0x000fe40000011607 */
[----:B------:R-:W-:-:S03]  /*8230*/  ISETP.NE.AND.EX P0, PT, R25, RZ, PT, P0 ;  /* 0x000000ff1900720c */ /* 0x000fc60003f05300 */
[----:B------:R-:W1:Y:S01]  /*8240*/  LDC R21, c[0x0][0x148] ;  /* 0x00005200ff157b82 */ /* 0x000e620000000800 */
[----:B---3--:R-:W-:Y:S02]  /*8250*/  IMAD R22, R15, R6, R8 ;  /* 0x000000060f167224 */ /* 0x008fe400078e0208 */
[----:B------:R-:W-:-:S05]  /*8260*/  IMAD.MOV.U32 R8, RZ, RZ, 0x1 ;  /* 0x00000001ff087424 */ /* 0x000fca00078e00ff */
[----:B------:R-:W2:Y:S01]  /*8270*/  LDC R20, c[0x0][0x600] ;  /* 0x00018000ff147b82 */ /* 0x000ea20000000800 */
[-CC-:B----4-:R-:W-:Y:S02]  /*8280*/  SHF.R.U64 R17, R14, R18.reuse, R7.reuse ;  /* 0x000000120e117219 */ /* 0x190fe40000001207 */
[----:B------:R-:W-:Y:S02]  /*8290*/  SHF.R.U32.HI R6, RZ, R18, R7 ;  /* 0x00000012ff067219 */ /* 0x000fe40000011607 */
[----:B------:R3:W4:Y:S03]  /*82a0*/  F2I.U32.TRUNC.NTZ R18, R9 ;  /* 0x0000000900127305 */ /* 0x000726000020f000 */
[----:B------:R-:W1:Y:S01]  /*82b0*/  LDC R23, c[0x0][0x648] ;  /* 0x00019200ff177b82 */ /* 0x000e620000000800 */
[-C--:B0-----:R-:W-:Y:S02]  /*82c0*/  SHF.R.U64 R19, R17, R11.reuse, R6 ;  /* 0x0000000b11137219 */ /* 0x081fe40000001206 */
[----:B------:R-:W-:-:S02]  /*82d0*/  SHF.L.U32 R12, R12, R11, RZ ;  /* 0x0000000b0c0c7219 */ /* 0x000fc400000006ff */
[-C--:B------:R-:W-:Y:S01]  /*82e0*/  SHF.R.U32.HI R7, RZ, R11.reuse, R6 ;  /* 0x0000000bff077219 */ /* 0x080fe20000011606 */
[----:B------:R-:W-:Y:S01]  /*82f0*/  IMAD.MOV.U32 R6, RZ, RZ, R19 ;  /* 0x000000ffff067224 */ /* 0x000fe200078e0013 */
[----:B------:R-:W-:Y:S01]  /*8300*/  SHF.L.U32 R27, R8, R11, RZ ;  /* 0x0000000b081b7219 */ /* 0x000fe200000006ff */
[----:B------:R-:W0:Y:S01]  /*8310*/  LDC R26, c[0x0][0x638] ;  /* 0x00018e00ff1a7b82 */ /* 0x000e220000000800 */
[----:B------:R-:W-:-:S07]  /*8320*/  LOP3.LUT R28, RZ, R12, RZ, 0x33, !PT ;  /* 0x0000000cff1c7212 */ /* 0x000fce00078e33ff */
[----:B------:R-:W0:Y:S01]  /*8330*/  LDC R29, c[0x0][0x610] ;  /* 0x00018400ff1d7b82 */ /* 0x000e220000000800 */
[----:B---34-:R-:W-:Y:S05]  /*8340*/  @!P0 BRA `(.L_x_169) ;  /* 0x0000000000288947 */ /* 0x018fea0003800000 */
        /* <DEDUP_REMOVED lines=10> */
.L_x_169:
[----:B-1----:R-:W-:Y:S01]  /*83f0*/  SHF.R.U64 R7, R6, R23, R7 ;  /* 0x0000001706077219 */ /* 0x002fe20000001207 */
[----:B--2---:R-:W-:Y:S01]  /*8400*/  VIADD R9, R20, 0xffffffff ;  /* 0xffffffff14097836 */ /* 0x004fe20000000000 */
[----:B------:R-:W-:Y:S01]  /*8410*/  LOP3.LUT R6, R17, R28, RZ, 0xc0, !PT ;  /* 0x0000001c11067212 */ /* 0x000fe200078ec0ff */
[----:B------:R-:W-:Y:S02]  /*8420*/  IMAD.MOV R18, RZ, RZ, -R18 ;  /* 0x000000ffff127224 */ /* 0x000fe400078e0a12 */
[----:B------:R-:W-:Y:S02]  /*8430*/  IMAD.MOV R8, RZ, RZ, -R7 ;  /* 0x000000ffff087224 */ /* 0x000fe400078e0a07 */
[----:B------:R-:W-:Y:S01]  /*8440*/  IMAD R11, R27, R7, R6 ;  /* 0x000000071b0b7224 */ /* 0x000fe200078e0206 */
[----:B------:R-:W-:Y:S01]  /*8450*/  LOP3.LUT R7, R14, R9, RZ, 0xc0, !PT ;  /* 0x000000090e077212 */ /* 0x000fe200078ec0ff */
[----:B------:R-:W-:Y:S02]  /*8460*/  @P3 IMAD R22, R21, R18, R10 ;  /* 0x0000001215163224 */ /* 0x000fe400078e020a */
[----:B0-----:R-:W-:-:S02]  /*8470*/  IMAD R6, R8, R26, R19 ;  /* 0x0000001a08067224 */ /* 0x001fc400078e0213 */
[----:B------:R-:W-:Y:S02]  /*8480*/  IMAD R11, R11, R29, R22 ;  /* 0x0000001d0b0b7224 */ /* 0x000fe400078e0216 */
[----:B------:R-:W-:Y:S02]  /*8490*/  IMAD R6, R6, R20, R7 ;  /* 0x0000001406067224 */ /* 0x000fe400078e0207 */
[----:B------:R-:W-:-:S03]  /*84a0*/  IMAD.MOV.U32 R8, RZ, RZ, 0x1 ;  /* 0x00000001ff087424 */ /* 0x000fc600078e00ff */
[----:B------:R-:W-:Y:S02]  /*84b0*/  SEL R14, R6, R11, !P3 ;  /* 0x0000000b060e7207 */ /* 0x000fe40005800000 */
[----:B------:R-:W-:Y:S01]  /*84c0*/  SEL R11, R11, R6, !P3 ;  /* 0x000000060b0b7207 */ /* 0x000fe20005800000 */
[----:B------:R-:W-:Y:S01]  /*84d0*/  IMAD.MOV.U32 R6, RZ, RZ, R16 ;  /* 0x000000ffff067224 */ /* 0x000fe200078e0010 */
[----:B------:R-:W-:-:S07]  /*84e0*/  PRMT R7, R8, 0x7610, R7 ;  /* 0x0000761008077816 */ /* 0x000fce0000000007 */
.L_x_167:
[----:B------:R-:W-:-:S08]  /*84f0*/  NOP ;  /* 0x0000000000007918 */ /* 0x000fd00000000000 */
[----:B------:R-:W0:-:S00]  /*8500*/  USETMAXREG.DEALLOC.CTAPOOL 0x28 ;  /* 0x00000028000079c8 */ /* 0x000e0000080e0500 */
[----:B0-----:R-:W-:-:S13]  /*8510*/  ISETP.NE.AND P0, PT, R5, RZ, PT ;  /* 0x000000ff0500720c */ /* 0x001fda0003f05270 */
[----:B------:R-:W-:Y:S05]  /*8520*/  @P0 EXIT ;  /* 0x000000000000094d */ /* 0x000fea0003800000 */
[----:B------:R-:W-:Y:S01]  /*8530*/  LOP3.LUT P0, RZ, R7, 0xff, RZ, 0xc0, !PT ;  /* 0x000000ff07ff7812 */ /* 0x000fe2000780c0ff */
[----:B------:R-:W-:Y:S02]  /*8540*/  IMAD.MOV.U32 R5, RZ, RZ, 0x1 ;  /* 0x00000001ff057424 */ /* 0x000fe400078e00ff */
[----:B------:R-:W-:-:S10]  /*8550*/  IMAD.MOV.U32 R13, RZ, RZ, RZ ;  /* 0x000000ffff0d7224 */ /* 0x000fd400078e00ff */
[----:B------:R-:W-:Y:S05]  /*8560*/  @!P0 BRA `(.L_x_170) ;  /* 0x0000000c00308947 */ /* 0x000fea0003800000 */
[----:B------:R-:W0:Y:S01]  /*8570*/  LDC R5, c[0x0][0x28c] ;  /* 0x0000a300ff057b82 */ /* 0x000e220000000800 */
[----:B------:R-:W-:Y:S01]  /*8580*/  ULDC UR5, c[0x0][0x600] ;  /* 0x0001800000057ab9 */ /* 0x000fe20000000800 */
[----:B------:R-:W-:Y:S01]  /*8590*/  ULDC UR4, c[0x0][0xc] ;  /* 0x0000030000047ab9 */ /* 0x000fe20000000800 */
[----:B------:R-:W-:Y:S01]  /*85a0*/  UIADD3 UR16, UR5, -0x1, URZ ;  /* 0xffffffff05107890 */ /* 0x000fe2000fffe03f */
[C---:B------:R-:W-:Y:S01]  /*85b0*/  LOP3.LUT P2, RZ, R0.reuse, 0x7f, RZ, 0xc0, !PT ;  /* 0x0000007f00ff7812 */ /* 0x040fe2000784c0ff */
[----:B------:R-:W-:Y:S01]  /*85c0*/  ULDC UR6, c[0x0][0x658] ;  /* 0x0001960000067ab9 */ /* 0x000fe20000000800 */
[----:B------:R-:W-:Y:S01]  /*85d0*/  ULDC UR5, c[0x0][0x10] ;  /* 0x0000040000057ab9 */ /* 0x000fe20000000800 */
[----:B------:R-:W-:Y:S01]  /*85e0*/  UMOV UR7, 0xffffffff ;  /* 0xffffffff00077882 */ /* 0x000fe20000000000 */
[----:B------:R-:W-:Y:S01]  /*85f0*/  UMOV UR8, 0x1 ;  /* 0x0000000100087882 */ /* 0x000fe20000000000 */
[----:B------:R-:W-:Y:S01]  /*8600*/  UIMAD.WIDE.U32 UR4, UR4, UR5, URZ ;  /* 0x00000005040472a5 */ /* 0x000fe2000f8e003f */
[----:B------:R-:W-:Y:S01]  /*8610*/  LOP3.LUT P0, RZ, R0, 0x1f, RZ, 0xc0, !PT ;  /* 0x0000001f00ff7812 */ /* 0x000fe2000780c0ff */
[----:B------:R-:W-:Y:S01]  /*8620*/  USHF.L.U32 UR7, UR7, UR6, URZ ;  /* 0x0000000607077299 */ /* 0x000fe2000800063f */
[----:B------:R-:W-:Y:S01]  /*8630*/  BSSY B0, `(.L_x_170) ;  /* 0x00000bf000007945 */ /* 0x000fe20003800000 */
[----:B------:R-:W-:Y:S01]  /*8640*/  USHF.L.U32 UR18, UR8, UR6, URZ ;  /* 0x0000000608127299 */ /* 0x000fe2000800063f */
[----:B------:R-:W-:Y:S01]  /*8650*/  IMAD.MOV.U32 R15, RZ, RZ, 0x1 ;  /* 0x00000001ff0f7424 */ /* 0x000fe200078e00ff */
[----:B------:R-:W-:Y:S01]  /*8660*/  LOP3.LUT R16, R4, 0x2, RZ, 0xfc, !PT ;  /* 0x0000000204107812 */ /* 0x000fe200078efcff */
[----:B------:R-:W-:Y:S01]  /*8670*/  ULDC UR6, c[0x0][0x14] ;  /* 0x0000050000067ab9 */ /* 0x000fe20000000800 */
[----:B------:R-:W-:Y:S01]  /*8680*/  PLOP3.LUT P0, PT, P0, P2, PT, 0x8a, 0x0 ;  /* 0x000000000000781c */ /* 0x000fe20000705172 */
[----:B------:R-:W-:Y:S01]  /*8690*/  UIMAD.WIDE.U32 UR20, UR4, UR6, URZ ;  /* 0x00000006041472a5 */ /* 0x000fe2000f8e003f */
[----:B------:R-:W-:Y:S01]  /*86a0*/  IMAD.MOV.U32 R13, RZ, RZ, RZ ;  /* 0x000000ffff0d7224 */ /* 0x000fe200078e00ff */
[----:B------:R-:W-:-:S02]  /*86b0*/  UIMAD UR13, UR5, UR6, URZ ;  /* 0x00000006050d72a4 */ /* 0x000fc4000f8e023f */
[----:B------:R-:W-:Y:S01]  /*86c0*/  ULOP3.LUT UR17, URZ, UR7, URZ, 0x33, !UPT ;  /* 0x000000073f117292 */ /* 0x000fe2000f8e333f */
[----:B0-----:R-:W-:Y:S01]  /*86d0*/  VIADD R5, R5, 0x3f ;  /* 0x0000003f05057836 */ /* 0x001fe20000000000 */
[----:B------:R-:W-:Y:S01]  /*86e0*/  UIADD3 UR13, UR21, UR13, URZ ;  /* 0x0000000d150d7290 */ /* 0x000fe2000fffe03f */
[----:B------:R-:W-:-:S03]  /*86f0*/  ULDC.64 UR22, c[0x0][0x198] ;  /* 0x0000660000167ab9 */ /* 0x000fc60000000a00 */
[----:B------:R-:W-:-:S04]  /*8700*/  SHF.R.S32.HI R8, RZ, 0x1f, R5 ;  /* 0x0000001fff087819 */ /* 0x000fc80000011405 */
[----:B------:R-:W-:Y:S01]  /*8710*/  LEA.HI R8, R8, R5, RZ, 0x6 ;  /* 0x0000000508087211 */ /* 0x000fe200078f30ff */
[----:B------:R-:W-:-:S03]  /*8720*/  IMAD.MOV.U32 R5, RZ, RZ, 0x1 ;  /* 0x00000001ff057424 */ /* 0x000fc600078e00ff */
[----:B------:R-:W-:-:S05]  /*8730*/  SHF.R.S32.HI R12, RZ, 0x6, R8 ;  /* 0x00000006ff0c7819 */ /* 0x000fca0000011408 */
[----:B------:R-:W-:-:S07]  /*8740*/  VIADD R0, R12, 0x1 ;  /* 0x000000010c007836 */ /* 0x000fce0000000000 */
.L_x_182:
[----:B------:R-:W-:-:S03]  /*8750*/  UMOV UR4, 0xffffffff ;  /* 0xffffffff00047882 */ /* 0x000fc60000000000 */
[----:B------:R-:W-:Y:S05]  /*8760*/  BRA.DIV UR4, `(.L_x_171) ;  /* 0x00000012049c7947 */ /* 0x000fea000b800000 */
[----:B------:R-:W-:-:S13]  /*8770*/  ELECT P1, URZ, PT ;  /* 0x00000000003f782f */ /* 0x000fda0003820000 */
.L_x_200:
[----:B------:R-:W0:Y:S01]  /*8780*/  LDC R7, c[0x0][0x28c] ;  /* 0x0000a300ff077b82 */ /* 0x000e220000000800 */
[----:B------:R-:W-:Y:S01]  /*8790*/  BSSY B1, `(.L_x_172) ;  /* 0x0000037000017945 */ /* 0x000fe20003800000 */
[----:B0-----:R-:W-:-:S13]  /*87a0*/  ISETP.LT.OR P1, PT, R7, 0x1, !P1 ;  /* 0x000000010700780c */ /* 0x001fda0004f21670 */
[----:B------:R-:W-:Y:S05]  /*87b0*/  @P1 BRA `(.L_x_173) ;  /* 0x0000000000d01947 */ /* 0x000fea0003800000 */
[----:B------:R-:W-:Y:S02]  /*87c0*/  IMAD.SHL.U32 R14, R14, 0x40, RZ ;  /* 0x000000400e0e7824 */ /* 0x000fe400078e00ff */
[----:B------:R-:W-:Y:S02]  /*87d0*/  IMAD.SHL.U32 R17, R11, 0x100, RZ ;  /* 0x000001000b117824 */ /* 0x000fe400078e00ff */
[----:B------:R-:W-:Y:S02]  /*87e0*/  IMAD.MOV.U32 R20, RZ, RZ, RZ ;  /* 0x000000ffff147224 */ /* 0x000fe400078e00ff */
[----:B------:R-:W-:Y:S02]  /*87f0*/  IMAD.MOV.U32 R7, RZ, RZ, R0 ;  /* 0x000000ffff077224 */ /* 0x000fe400078e0000 */
[----:B------:R-:W-:Y:S02]  /*8800*/  IMAD.MOV.U32 R8, RZ, RZ, R5 ;  /* 0x000000ffff087224 */ /* 0x000fe400078e0005 */
[----:B------:R-:W-:-:S07]  /*8810*/  IMAD.MOV.U32 R9, RZ, RZ, R13 ;  /* 0x000000ffff097224 */ /* 0x000fce00078e000d */
.L_x_177:
[----:B------:R-:W0:Y:S01]  /*8820*/  S2R R11, SR_CgaCtaId ;  /* 0x00000000000b7919 */ /* 0x000e220000008800 */
[----:B------:R-:W-:-:S04]  /*8830*/  MOV R10, 0x400 ;  /* 0x00000400000a7802 */ /* 0x000fc80000000f00 */
[----:B0-----:R-:W-:Y:S02]  /*8840*/  LEA R18, R11, R10, 0x18 ;  /* 0x0000000a0b127211 */ /* 0x001fe400078ec0ff */
[----:B------:R-:W-:Y:S01]  /*8850*/  SHF.L.U32 R10, R8, 0x1f, RZ ;  /* 0x0000001f080a7819 */ /* 0x000fe200000006ff */
[----:B------:R-:W0:Y:S02]  /*8860*/  @!P2 LDC R11, c[0x0][0x500] ;  /* 0x00014000ff0bab82 */ /* 0x000e240000000800 */
[----:B------:R-:W-:-:S04]  /*8870*/  IMAD R19, R9, 0x8, R18 ;  /* 0x0000000809137824 */ /* 0x000fc800078e0212 */
[----:B------:R-:W1:Y:S02]  /*8880*/  SYNCS.PHASECHK.TRANS64.TRYWAIT P1, [R19+URZ+0x58], R10 ;  /* 0x0000580a130075a7 */ /* 0x000e64000802017f */
[----:B-1----:R-:W-:Y:S05]  /*8890*/  @!P1 BRA `(.L_x_174) ;  /* 0x0000001000709947 */ /* 0x002fea0003800000 */
.L_x_201:
[----:B-1----:R-:W-:Y:S01]  /*88a0*/  PRMT R10, R16, 0x9910, RZ ;  /* 0x00009910100a7816 */ /* 0x002fe200000000ff */
[----:B0-----:R0:W-:Y:S03]  /*88b0*/  @!P2 SYNCS.ARRIVE.TRANS64 RZ, [R19+URZ], R11 ;  /* 0x0000000b13ffa9a7 */ /* 0x0011e6000800003f */
[----:B------:R-:W-:-:S13]  /*88c0*/  ISETP.NE.AND P1, PT, R10, 0x2, PT ;  /* 0x000000020a00780c */ /* 0x000fda0003f25270 */
[----:B0-----:R-:W-:Y:S05]  /*88d0*/  @P1 BRA `(.L_x_175) ;  /* 0x0000000000041947 */ /* 0x001fea0003800000 */
[----:B------:R-:W-:Y:S01]  /*88e0*/  BPT.TRAP 0x1 ;  /* 0x000000040000795c */ /* 0x000fe20000300000 */
.L_x_175:
[----:B------:R-:W-:Y:S05]  /*88f0*/  @P0 BRA `(.L_x_176) ;  /* 0x0000000000040947 */ /* 0x000fea0003800000 */
[----:B------:R-:W-:Y:S01]  /*8900*/  BPT.TRAP 0x1 ;  /* 0x000000040000795c */ /* 0x000fe20000300000 */
.L_x_176:
[--C-:B------:R-:W-:Y:S01]  /*8910*/  IMAD R10, R9, 0x4000, R18.reuse ;  /* 0x00004000090a7824 */ /* 0x100fe200078e0212 */
[----:B------:R-:W-:Y:S01]  /*8920*/  R2UR UR9, R19 ;  /* 0x00000000130972ca */ /* 0x000fe200000e0000 */
[----:B------:R-:W-:Y:S01]  /*8930*/  IMAD R18, R9, 0x1000, R18 ;  /* 0x0000100009127824 */ /* 0x000fe200078e0212 */
[----:B------:R-:W-:Y:S01]  /*8940*/  UIADD3 UR4, UP0, UR22, 0xf0, URZ ;  /* 0x000000f016047890 */ /* 0x000fe2000ff1e03f */
[----:B------:R-:W-:Y:S01]  /*8950*/  VIADD R7, R7, 0xffffffff ;  /* 0xffffffff07077836 */ /* 0x000fe20000000000 */
[----:B------:R-:W-:Y:S01]  /*8960*/  R2UR UR5, R10 ;  /* 0x000000000a0572ca */ /* 0x000fe200000e0000 */
[----:B------:R-:W-:Y:S01]  /*8970*/  UIADD3 UR24, UP1, UR22, 0x1f0, URZ ;  /* 0x000001f016187890 */ /* 0x000fe2000ff3e03f */
[----:B------:R-:W-:Y:S01]  /*8980*/  R2UR UR8, R18 ;  /* 0x00000000120872ca */ /* 0x000fe200000e0000 */
[----:B------:R-:W-:Y:S01]  /*8990*/  VIADD R9, R9, 0x1 ;  /* 0x0000000109097836 */ /* 0x000fe20000000000 */
[----:B------:R-:W-:Y:S01]  /*89a0*/  R2UR UR11, R17 ;  /* 0x00000000110b72ca */ /* 0x000fe200000e0000 */
[----:B------:R-:W-:Y:S01]  /*89b0*/  UIADD3.X UR25, URZ, UR23, URZ, UP1, !UPT ;  /* 0x000000173f197290 */ /* 0x000fe20008ffe43f */
[----:B------:R-:W-:Y:S01]  /*89c0*/  R2UR UR10, R20 ;  /* 0x00000000140a72ca */ /* 0x000fe200000e0000 */
[----:B------:R-:W-:Y:S01]  /*89d0*/  UMOV UR6, 0x0 ;  /* 0x0000000000067882 */ /* 0x000fe20000000000 */
[----:B------:R-:W-:Y:S01]  /*89e0*/  R2UR UR12, R6 ;  /* 0x00000000060c72ca */ /* 0x000fe200000e0000 */
[----:B------:R-:W-:Y:S01]  /*89f0*/  UMOV UR7, 0x10000000 ;  /* 0x1000000000077882 */ /* 0x000fe20000000000 */
[----:B------:R-:W-:Y:S01]  /*8a00*/  R2UR UR19, R14 ;  /* 0x000000000e1372ca */ /* 0x000fe200000e0000 */
[----:B------:R-:W-:Y:S01]  /*8a10*/  VIADD R20, R20, 0x40 ;  /* 0x0000004014147836 */ /* 0x000fe20000000000 */
[----:B------:R-:W-:Y:S01]  /*8a20*/  ISETP.GT.AND P4, PT, R7, 0x1, PT ;  /* 0x000000010700780c */ /* 0x000fe20003f84270 */
[----:B------:R-:W-:Y:S01]  /*8a30*/  UIADD3 UR14, UR5, 0x180, URZ ;  /* 0x00000180050e7890 */ /* 0x000fe2000fffe03f */
[----:B------:R-:W-:Y:S01]  /*8a40*/  ISETP.NE.AND P1, PT, R9, 0xb, PT ;  /* 0x0000000b0900780c */ /* 0x000fe20003f25270 */
[----:B------:R-:W-:-:S02]  /*8a50*/  UIADD3.X UR5, URZ, UR23, URZ, UP0, !UPT ;  /* 0x000000173f057290 */ /* 0x000fc400087fe43f */
[----:B------:R-:W-:Y:S01]  /*8a60*/  UIADD3 UR15, UR8, 0x2c180, URZ ;  /* 0x0002c180080f7890 */ /* 0x000fe2000fffe03f */
[----:B------:R-:W-:Y:S02]  /*8a70*/  SEL R11, RZ, 0x1, P1 ;  /* 0x00000001ff0b7807 */ /* 0x000fe40000800000 */
[----:B------:R-:W-:Y:S01]  /*8a80*/  UMOV UR8, UR14 ;  /* 0x0000000e00087c82 */ /* 0x000fe20008000000 */
[----:B------:R-:W-:Y:S02]  /*8a90*/  SEL R9, R9, RZ, P1 ;  /* 0x000000ff09097207 */ /* 0x000fe40000800000 */
[----:B------:R-:W-:Y:S01]  /*8aa0*/  LOP3.LUT R8, R8, R11, RZ, 0x3c, !PT ;  /* 0x0000000b08087212 */ /* 0x000fe200078e3cff */
[----:B------:R0:W-:Y:S02]  /*8ab0*/  UTMALDG.3D [UR8], [UR4], desc[UR6] ;  /* 0x00000608040075b4 */ /* 0x0001e40008011000 */
[----:B0-----:R-:W-:Y:S01]  /*8ac0*/  UMOV UR8, UR15 ;  /* 0x0000000f00087c82 */ /* 0x001fe20008000000 */
[----:B------:R-:W-:-:S02]  /*8ad0*/  UMOV UR11, UR19 ;  /* 0x00000013000b7c82 */ /* 0x000fc40008000000 */
[----:B------:R0:W-:Y:S02]  /*8ae0*/  UTMALDG.3D [UR8], [UR24], desc[UR6] ;  /* 0x00000608180075b4 */ /* 0x0001e40008011000 */
[----:B0-----:R-:W-:Y:S05]  /*8af0*/  @P4 BRA `(.L_x_177) ;  /* 0xfffffffc00484947 */ /* 0x001fea000383ffff */
.L_x_173:
[----:B------:R-:W-:Y:S05]  /*8b00*/  BSYNC B1 ;  /* 0x0000000000017941 */ /* 0x000fea0003800000 */
.L_x_172:
[----:B------:R-:W-:Y:S01]  /*8b10*/  LOP3.LUT P4, RZ, R15, 0xff, RZ, 0xc0, !PT ;  /* 0x000000ff0fff7812 */ /* 0x000fe2000788c0ff */
[----:B------:R-:W-:Y:S01]  /*8b20*/  IMAD.IADD R13, R12, 0x1, R13 ;  /* 0x000000010c0d7824 */ /* 0x000fe200078e020d */
[----:B------:R-:W-:Y:S01]  /*8b30*/  IADD3 R2, P5, R2, UR20, RZ ;  /* 0x0000001402027c10 */ /* 0x000fe2000ffbe0ff */
[----:B------:R-:W-:Y:S01]  /*8b40*/  ULDC.64 UR4, c[0x0][0x650] ;  /* 0x0001940000047ab9 */ /* 0x000fe20000000a00 */
[----:B------:R-:W-:Y:S01]  /*8b50*/  BSSY B1, `(.L_x_178) ;  /* 0x000006a000017945 */ /* 0x000fe20003800000 */
[----:B------:R-:W-:Y:S01]  /*8b60*/  IMAD.MOV.U32 R11, RZ, RZ, -0x1 ;  /* 0xffffffffff0b7424 */ /* 0x000fe200078e00ff */
[----:B------:R-:W-:Y:S01]  /*8b70*/  ISETP.GT.U32.AND P1, PT, R13, 0xa, PT ;  /* 0x0000000a0d00780c */ /* 0x000fe20003f24070 */
[----:B------:R-:W-:Y:S01]  /*8b80*/  IMAD.MOV.U32 R14, RZ, RZ, -0x1 ;  /* 0xffffffffff0e7424 */ /* 0x000fe200078e00ff */
[----:B------:R-:W-:Y:S02]  /*8b90*/  IADD3.X R3, R3, UR13, RZ, P5, !PT ;  /* 0x0000000d03037c10 */ /* 0x000fe4000affe4ff */
[----:B------:R-:W-:-:S02]  /*8ba0*/  ISETP.LT.U32.AND P1, PT, R12, 0xb, P1 ;  /* 0x0000000b0c00780c */ /* 0x000fc40000f21070 */
[----:B------:R-:W-:Y:S01]  /*8bb0*/  PRMT R15, RZ, 0x7610, R15 ;  /* 0x00007610ff0f7816 */ /* 0x000fe2000000000f */
[----:B------:R-:W0:Y:S01]  /*8bc0*/  @P4 S2R R7, SR_CgaCtaId ;  /* 0x0000000000074919 */ /* 0x000e220000008800 */
[----:B------:R-:W-:-:S04]  /*8bd0*/  @P4 MOV R6, 0x400 ;  /* 0x0000040000064802 */ /* 0x000fc80000000f00 */
[----:B0-----:R-:W-:Y:S01]  /*8be0*/  @P4 LEA R8, R7, R6, 0x18 ;  /* 0x0000000607084211 */ /* 0x001fe200078ec0ff */
[----:B------:R-:W-:Y:S01]  /*8bf0*/  IMAD.WIDE.U32 R6, R13, -0x45d1745d, RZ ;  /* 0xba2e8ba30d067825 */ /* 0x000fe200078e00ff */
[----:B------:R-:W-:Y:S02]  /*8c00*/  SEL R6, RZ, 0x1, !P1 ;  /* 0x00000001ff067807 */ /* 0x000fe40004800000 */
[----:B------:R-:W-:Y:S01]  /*8c10*/  ISETP.GE.U32.AND P1, PT, R2, UR4, PT ;  /* 0x0000000402007c0c */ /* 0x000fe2000bf26070 */
[----:B------:R0:W-:Y:S01]  /*8c20*/  @P4 SYNCS.ARRIVE.TRANS64.A1T0 RZ, [R8+URZ+0xc8], RZ ;  /* 0x0000c8ff08ff49a7 */ /* 0x0001e2000810003f */
[----:B------:R-:W-:Y:S02]  /*8c30*/  ISETP.GE.U32.AND P4, PT, R12, 0xb, PT ;  /* 0x0000000b0c00780c */ /* 0x000fe40003f86070 */
[----:B------:R-:W-:Y:S02]  /*8c40*/  ISETP.GE.U32.AND.EX P1, PT, R3, UR5, PT, P1 ;  /* 0x0000000503007c0c */ /* 0x000fe4000bf26110 */
[----:B------:R-:W-:Y:S01]  /*8c50*/  LOP3.LUT R5, R5, R6, RZ, 0x3c, !PT ;  /* 0x0000000605057212 */ /* 0x000fe200078e3cff */
[----:B------:R-:W-:Y:S01]  /*8c60*/  IMAD.MOV.U32 R6, RZ, RZ, -0x1 ;  /* 0xffffffffff067424 */ /* 0x000fe200078e00ff */
[----:B0-----:R-:W-:-:S02]  /*8c70*/  SHF.R.U32.HI R8, RZ, 0x3, R7 ;  /* 0x00000003ff087819 */ /* 0x001fc40000011607 */
[----:B------:R-:W-:-:S03]  /*8c80*/  PRMT R7, RZ, 0x7610, R7 ;  /* 0x00007610ff077816 */ /* 0x000fc60000000007 */
[----:B------:R-:W-:Y:S02]  /*8c90*/  IMAD R13, R8, -0xb, R13 ;  /* 0xfffffff5080d7824 */ /* 0x000fe400078e020d */
[----:B------:R-:W-:Y:S02]  /*8ca0*/  @P4 LOP3.LUT R5, R5, 0x1, R8, 0x78, !PT ;  /* 0x0000000105054812 */ /* 0x000fe400078e7808 */
[----:B------:R-:W-:Y:S05]  /*8cb0*/  @P1 BRA `(.L_x_179) ;  /* 0x00000004004c1947 */ /* 0x000fea0003800000 */
[----:B------:R-:W-:Y:S01]  /*8cc0*/  ULDC.64 UR4, c[0x0][0x628] ;  /* 0x00018a0000047ab9 */ /* 0x000fe20000000a00 */
[----:B------:R-:W0:Y:S01]  /*8cd0*/  S2R R17, SR_CTAID.X ;  /* 0x0000000000117919 */ /* 0x000e220000002500 */
[----:B------:R-:W-:Y:S01]  /*8ce0*/  ISETP.NE.U32.AND P1, PT, RZ, UR4, PT ;  /* 0x00000004ff007c0c */ /* 0x000fe2000bf25070 */
[----:B------:R-:W-:Y:S01]  /*8cf0*/  ULDC UR7, c[0x0][0x630] ;  /* 0x00018c0000077ab9 */ /* 0x000fe20000000800 */
[----:B------:R-:W-:Y:S01]  /*8d00*/  IMAD.MOV.U32 R6, RZ, RZ, R2 ;  /* 0x000000ffff067224 */ /* 0x000fe200078e0002 */
[----:B------:R-:W1:Y:S01]  /*8d10*/  S2R R14, SR_CTAID.Y ;  /* 0x00000000000e7919 */ /* 0x000e620000002600 */
[----:B------:R-:W-:Y:S01]  /*8d20*/  ISETP.NE.AND.EX P1, PT, RZ, UR5, PT, P1 ;  /* 0x00000005ff007c0c */ /* 0x000fe2000bf25310 */
[----:B------:R-:W-:-:S12]  /*8d30*/  IMAD.MOV.U32 R7, RZ, RZ, R3 ;  /* 0x000000ffff077224 */ /* 0x000fd800078e0003 */
[----:B------:R-:W-:Y:S05]  /*8d40*/  @!P1 BRA `(.L_x_180) ;  /* 0x0000000000289947 */ /* 0x000fea0003800000 */
[----:B------:R-:W-:Y:S02]  /*8d50*/  ULDC UR6, c[0x0][0x634] ;  /* 0x00018d0000067ab9 */ /* 0x000fe40000000800 */
[----:B------:R-:W-:-:S05]  /*8d60*/  IADD3 R11, P1, R2, UR6, RZ ;  /* 0x00000006020b7c10 */ /* 0x000fca000ff3e0ff */
[----:B------:R-:W-:-:S04]  /*8d70*/  IMAD.X R19, RZ, RZ, R3, P1 ;  /* 0x000000ffff137224 */ /* 0x000fc800008e0603 */
[----:B------:R-:W-:-:S04]  /*8d80*/  IMAD.WIDE.U32 R8, R19, UR4, RZ ;  /* 0x0000000413087c25 */ /* 0x000fc8000f8e00ff */
[----:B------:R-:W-:-:S04]  /*8d90*/  IMAD.WIDE.U32 R8, P1, R11, UR5, R8 ;  /* 0x000000050b087c25 */ /* 0x000fc8000f820008 */
[----:B------:R-:W-:-:S04]  /*8da0*/  IMAD.WIDE.U32 R10, R11, UR4, RZ ;  /* 0x000000040b0a7c25 */ /* 0x000fc8000f8e00ff */
[----:B------:R-:W-:Y:S01]  /*8db0*/  IMAD.X R7, RZ, RZ, RZ, P1 ;  /* 0x000000ffff077224 */ /* 0x000fe200008e06ff */
[----:B------:R-:W-:Y:S01]  /*8dc0*/  IADD3 RZ, P1, R11, R8, RZ ;  /* 0x000000080bff7210 */ /* 0x000fe20007f3e0ff */
[----:B------:R-:W-:-:S04]  /*8dd0*/  IMAD.MOV.U32 R6, RZ, RZ, R9 ;  /* 0x000000ffff067224 */ /* 0x000fc800078e0009 */
[----:B------:R-:W-:-:S08]  /*8de0*/  IMAD.WIDE.U32.X R6, R19, UR5, R6, P1 ;  /* 0x0000000513067c25 */ /* 0x000fd000088e0406 */
.L_x_180:
[--C-:B------:R-:W-:Y:S01]  /*8df0*/  SHF.R.U64 R10, R6, UR7, R7.reuse ;  /* 0x00000007060a7c19 */ /* 0x100fe20008001207 */
[----:B------:R-:W-:Y:S01]  /*8e00*/  ULDC.64 UR4, c[0x0][0x620] ;  /* 0x0001880000047ab9 */ /* 0x000fe20000000a00 */
[----:B------:R-:W-:Y:S01]  /*8e10*/  SHF.R.U32.HI R6, RZ, UR7, R7 ;  /* 0x00000007ff067c19 */ /* 0x000fe20008011607 */
[----:B------:R-:W2:Y:S01]  /*8e20*/  LDC R22, c[0x0][0x144] ;  /* 0x00005100ff167b82 */ /* 0x000ea20000000800 */
[----:B------:R-:W-:Y:S01]  /*8e30*/  IADD3 R9, P1, RZ, -R10, RZ ;  /* 0x8000000aff097210 */ /* 0x000fe20007f3e0ff */
[----:B------:R-:W-:Y:S01]  /*8e40*/  ULDC.64 UR8, c[0x0][0x640] ;  /* 0x0001900000087ab9 */ /* 0x000fe20000000a00 */
[----:B0-----:R-:W-:Y:S01]  /*8e50*/  I2FP.F32.U32 R11, R17 ;  /* 0x00000011000b7245 */ /* 0x001fe20000201000 */
[----:B------:R-:W-:Y:S02]  /*8e60*/  ULDC UR6, c[0x0][0x608] ;  /* 0x0001820000067ab9 */ /* 0x000fe40000000800 */
[----:B------:R-:W-:Y:S01]  /*8e70*/  IMAD.X R6, RZ, RZ, ~R6, P1 ;  /* 0x000000ffff067224 */ /* 0x000fe200008e0e06 */
[----:B------:R-:W-:Y:S01]  /*8e80*/  ISETP.NE.U32.AND P1, PT, RZ, UR8, PT ;  /* 0x00000008ff007c0c */ /* 0x000fe2000bf25070 */
[----:B------:R-:W0:Y:S02]  /*8e90*/  LDC R19, c[0x0][0x148] ;  /* 0x00005200ff137b82 */ /* 0x000e240000000800 */
[----:B------:R-:W-:Y:S01]  /*8ea0*/  IMAD R8, R6, UR4, RZ ;  /* 0x0000000406087c24 */ /* 0x000fe2000f8e02ff */
[----:B------:R-:W-:Y:S01]  /*8eb0*/  ISETP.NE.AND.EX P1, PT, RZ, UR9, PT, P1 ;  /* 0x00000009ff007c0c */ /* 0x000fe2000bf25310 */
[----:B------:R-:W-:Y:S01]  /*8ec0*/  IMAD.WIDE.U32 R6, R9, UR4, R2 ;  /* 0x0000000409067c25 */ /* 0x000fe2000f8e0002 */
[----:B------:R-:W-:-:S03]  /*8ed0*/  ULDC UR4, c[0x0][0x150] ;  /* 0x0000540000047ab9 */ /* 0x000fc60000000800 */
[----:B------:R-:W-:Y:S02]  /*8ee0*/  IMAD R9, R9, UR5, R8 ;  /* 0x0000000509097c24 */ /* 0x000fe4000f8e0208 */
[----:B------:R-:W-:Y:S01]  /*8ef0*/  FMUL R8, R11, UR4 ;  /* 0x000000040b087c20 */ /* 0x000fe20008400000 */
[----:B------:R-:W-:Y:S01]  /*8f00*/  ULDC UR4, c[0x0][0x618] ;  /* 0x0001860000047ab9 */ /* 0x000fe20000000800 */
[----:B------:R-:W-:Y:S01]  /*8f10*/  ULDC UR5, c[0x0][0x154] ;  /* 0x0000550000057ab9 */ /* 0x000fe20000000800 */
[----:B------:R-:W-:-:S03]  /*8f20*/  IMAD.IADD R7, R7, 0x1, R9 ;  /* 0x0000000107077824 */ /* 0x000fc600078e0209 */
[----:B------:R-:W3:Y:S02]  /*8f30*/  F2I.U32.TRUNC.NTZ R8, R8 ;  /* 0x0000000800087305 */ /* 0x000ee4000020f000 */
[----:B------:R-:W-:Y:S02]  /*8f40*/  SHF.R.U64 R11, R6, UR4, R7 ;  /* 0x00000004060b7c19 */ /* 0x000fe40008001207 */
[----:B-1----:R-:W-:-:S05]  /*8f50*/  I2FP.F32.U32 R6, R14 ;  /* 0x0000000e00067245 */ /* 0x002fca0000201000 */
[----:B------:R-:W-:Y:S01]  /*8f60*/  FMUL R21, R6, UR5 ;  /* 0x0000000506157c20 */ /* 0x000fe20008400000 */
[----:B------:R-:W-:Y:S01]  /*8f70*/  SHF.R.U32.HI R6, RZ, UR4, R7 ;  /* 0x00000004ff067c19 */ /* 0x000fe20008011607 */
[----:B------:R-:W-:-:S03]  /*8f80*/  ULDC UR4, c[0x0][0x658] ;  /* 0x0001960000047ab9 */ /* 0x000fc60000000800 */
[--C-:B------:R-:W-:Y:S01]  /*8f90*/  SHF.R.U64 R20, R11, UR6, R6.reuse ;  /* 0x000000060b147c19 */ /* 0x100fe20008001206 */
[----:B------:R-:W1:Y:S01]  /*8fa0*/  F2I.U32.TRUNC.NTZ R21, R21 ;  /* 0x0000001500157305 */ /* 0x000e62000020f000 */
[----:B------:R-:W-:Y:S01]  /*8fb0*/  SHF.R.U32.HI R7, RZ, UR6, R6 ;  /* 0x00000006ff077c19 */ /* 0x000fe20008011606 */
[----:B---3--:R-:W-:-:S03]  /*8fc0*/  IMAD.MOV R8, RZ, RZ, -R8 ;  /* 0x000000ffff087224 */ /* 0x008fc600078e0a08 */
[----:B------:R-:W-:Y:S01]  /*8fd0*/  SHF.R.U64 R18, R20, UR4, R7 ;  /* 0x0000000414127c19 */ /* 0x000fe20008001207 */
[----:B--2---:R-:W-:Y:S01]  /*8fe0*/  IMAD R17, R22, R8, R17 ;  /* 0x0000000816117224 */ /* 0x004fe200078e0211 */
[----:B------:R-:W-:-:S03]  /*8ff0*/  SHF.R.U32.HI R23, RZ, UR4, R7 ;  /* 0x00000004ff177c19 */ /* 0x000fc60008011607 */
[----:B------:R-:W-:Y:S02]  /*9000*/  IMAD.MOV.U32 R6, RZ, RZ, R18 ;  /* 0x000000ffff067224 */ /* 0x000fe400078e0012 */
[----:B------:R-:W-:Y:S01]  /*9010*/  IMAD.MOV.U32 R7, RZ, RZ, R23 ;  /* 0x000000ffff077224 */ /* 0x000fe200078e0017 */
[----:B-1----:R-:W-:Y:S06]  /*9020*/  @!P1 BRA `(.L_x_181) ;  /* 0x0000000000289947 */ /* 0x002fec0003800000 */
[----:B------:R-:W-:Y:S02]  /*9030*/  ULDC UR4, c[0x0][0x64c] ;  /* 0x0001930000047ab9 */ /* 0x000fe40000000800 */
[----:B------:R-:W-:-:S05]  /*9040*/  IADD3 R7, P1, R18, UR4, RZ ;  /* 0x0000000412077c10 */ /* 0x000fca000ff3e0ff */
[----:B------:R-:W-:-:S04]  /*9050*/  IMAD.X R23, RZ, RZ, R23, P1 ;  /* 0x000000ffff177224 */ /* 0x000fc800008e0617 */
[----:B------:R-:W-:-:S04]  /*9060*/  IMAD.WIDE.U32 R8, R23, UR8, RZ ;  /* 0x0000000817087c25 */ /* 0x000fc8000f8e00ff */
[----:B------:R-:W-:-:S04]  /*9070*/  IMAD.WIDE.U32 R8, P1, R7, UR9, R8 ;  /* 0x0000000907087c25 */ /* 0x000fc8000f820008 */
[----:B------:R-:W-:-:S04]  /*9080*/  IMAD.WIDE.U32 R6, R7, UR8, RZ ;  /* 0x0000000807067c25 */ /* 0x000fc8000f8e00ff */
[----:B------:R-:W-:Y:S01]  /*9090*/  IMAD.MOV.U32 R6, RZ, RZ, R9 ;  /* 0x000000ffff067224 */ /* 0x000fe200078e0009 */
[----:B------:R-:W-:Y:S01]  /*90a0*/  IADD3 RZ, P4, R7, R8, RZ ;  /* 0x0000000807ff7210 */ /* 0x000fe20007f9e0ff */
[----:B------:R-:W-:-:S04]  /*90b0*/  IMAD.X R7, RZ, RZ, RZ, P1 ;  /* 0x000000ffff077224 */ /* 0x000fc800008e06ff */
[----:B------:R-:W-:-:S08]  /*90c0*/  IMAD.WIDE.U32.X R6, R23, UR9, R6, P4 ;  /* 0x0000000917067c25 */ /* 0x000fd0000a0e0406 */
.L_x_181:
[----:B------:R-:W-:Y:S01]  /*90d0*/  ULDC UR4, c[0x0][0x648] ;  /* 0x0001920000047ab9 */ /* 0x000fe20000000800 */
[----:B------:R-:W-:Y:S01]  /*90e0*/  LOP3.LUT R20, R20, UR17, RZ, 0xc0, !PT ;  /* 0x0000001114147c12 */ /* 0x000fe2000f8ec0ff */
[----:B------:R-:W-:Y:S01]  /*90f0*/  IMAD.MOV R21, RZ, RZ, -R21 ;  /* 0x000000ffff157224 */ /* 0x000fe200078e0a15 */
[----:B------:R-:W-:Y:S01]  /*9100*/  SHF.R.U64 R7, R6, UR4, R7 ;  /* 0x0000000406077c19 */ /* 0x000fe20008001207 */
[----:B------:R-:W-:Y:S01]  /*9110*/  ULDC UR4, c[0x0][0x638] ;  /* 0x00018e0000047ab9 */ /* 0x000fe20000000800 */
[----:B------:R-:W-:Y:S01]  /*9120*/  LOP3.LUT R11, R11, UR16, RZ, 0xc0, !PT ;  /* 0x000000100b0b7c12 */ /* 0x000fe2000f8ec0ff */
[----:B0-----:R-:W-:Y:S01]  /*9130*/  @P3 IMAD R17, R19, R21, R14 ;  /* 0x0000001513113224 */ /* 0x001fe200078e020e */
[----:B------:R-:W-:Y:S01]  /*9140*/  ULDC UR5, c[0x0][0x610] ;  /* 0x0001840000057ab9 */ /* 0x000fe20000000800 */
[----:B------:R-:W-:Y:S02]  /*9150*/  IMAD.MOV R9, RZ, RZ, -R7 ;  /* 0x000000ffff097224 */ /* 0x000fe400078e0a07 */
[----:B------:R-:W-:-:S02]  /*9160*/  IMAD R20, R7, UR18, R20 ;  /* 0x0000001207147c24 */ /* 0x000fc4000f8e0214 */
[----:B------:R-:W-:Y:S01]  /*9170*/  IMAD R18, R9, UR4, R18 ;  /* 0x0000000409127c24 */ /* 0x000fe2000f8e0212 */
[----:B------:R-:W-:Y:S01]  /*9180*/  ULDC UR4, c[0x0][0x600] ;  /* 0x0001800000047ab9 */ /* 0x000fe20000000800 */
[----:B------:R-:W-:Y:S02]  /*9190*/  IMAD R17, R20, UR5, R17 ;  /* 0x0000000514117c24 */ /* 0x000fe4000f8e0211 */
[----:B------:R-:W-:Y:S02]  /*91a0*/  IMAD R18, R18, UR4, R11 ;  /* 0x0000000412127c24 */ /* 0x000fe4000f8e020b */
[----:B------:R-:W-:Y:S02]  /*91b0*/  IMAD.MOV.U32 R7, RZ, RZ, 0x1 ;  /* 0x00000001ff077424 */ /* 0x000fe400078e00ff */
[----:B------:R-:W-:Y:S01]  /*91c0*/  IMAD.MOV.U32 R6, RZ, RZ, R10 ;  /* 0x000000ffff067224 */ /* 0x000fe200078e000a */
[----:B------:R-:W-:Y:S02]  /*91d0*/  SEL R14, R18, R17, !P3 ;  /* 0x00000011120e7207 */ /* 0x000fe40005800000 */
[----:B------:R-:W-:-:S07]  /*91e0*/  SEL R11, R17, R18, !P3 ;  /* 0x00000012110b7207 */ /* 0x000fce0005800000 */
.L_x_179:
[----:B------:R-:W-:Y:S05]  /*91f0*/  BSYNC B1 ;  /* 0x0000000000017941 */ /* 0x000fea0003800000 */
.L_x_178:
[----:B------:R-:W-:-:S13]  /*9200*/  LOP3.LUT P1, RZ, R7, 0xff, RZ, 0xc0, !PT ;  /* 0x000000ff07ff7812 */ /* 0x000fda000782c0ff */
[----:B------:R-:W-:Y:S05]  /*9210*/  @P1 BRA `(.L_x_182) ;  /* 0xfffffff4004c1947 */ /* 0x000fea000383ffff */
[----:B------:R-:W-:Y:S05]  /*9220*/  BSYNC B0 ;  /* 0x0000000000007941 */ /* 0x000fea0003800000 */
.L_x_170:
[----:B------:R-:W-:-:S03]  /*9230*/  UMOV UR4, 0xffffffff ;  /* 0xffffffff00047882 */ /* 0x000fc60000000000 */
[----:B------:R-:W-:Y:S05]  /*9240*/  BRA.DIV UR4, `(.L_x_183) ;  /* 0x0000000a04187947 */ /* 0x000fea000b800000 */
[----:B------:R-:W-:-:S13]  /*9250*/  ELECT P0, URZ, PT ;  /* 0x00000000003f782f */ /* 0x000fda0003800000 */
.L_x_204:
[----:B------:R-:W-:Y:S04]  /*9260*/  BSSY B0, `(.L_x_184) ;  /* 0x000006a000007945 */ /* 0x000fe80003800000 */
[----:B------:R-:W-:Y:S05]  /*9270*/  @!P0 BRA `(.L_x_185) ;  /* 0x0000000400a08947 */ /* 0x000fea0003800000 */
[----:B------:R-:W-:-:S04]  /*9280*/  LOP3.LUT R4, R4, 0x2, RZ, 0xfc, !PT ;  /* 0x0000000204047812 */ /* 0x000fc800078efcff */
[----:B------:R-:W-:-:S13]  /*9290*/  ISETP.NE.AND P0, PT, R4, 0x3, PT ;  /* 0x000000030400780c */ /* 0x000fda0003f05270 */
[----:B------:R-:W-:Y:S05]  /*92a0*/  @!P0 BRA `(.L_x_186) ;  /* 0x0000000000048947 */ /* 0x000fea0003800000 */
[----:B------:R-:W-:Y:S01]  /*92b0*/  BPT.TRAP 0x1 ;  /* 0x000000040000795c */ /* 0x000fe20000300000 */
.L_x_186:
[----:B------:R-:W0:Y:S01]  /*92c0*/  S2R R3, SR_CgaCtaId ;  /* 0x0000000000037919 */ /* 0x000e220000008800 */
[----:B------:R-:W-:-:S04]  /*92d0*/  MOV R0, 0x400 ;  /* 0x0000040000007802 */ /* 0x000fc80000000f00 */
[----:B0-----:R-:W-:Y:S02]  /*92e0*/  LEA R0, R3, R0, 0x18 ;  /* 0x0000000003007211 */ /* 0x001fe400078ec0ff */
[----:B------:R-:W-:-:S03]  /*92f0*/  SHF.L.U32 R3, R5, 0x1f, RZ ;  /* 0x0000001f05037819 */ /* 0x000fc600000006ff */
[----:B------:R-:W-:-:S04]  /*9300*/  VIADD R0, R0, 0x58 ;  /* 0x0000005800007836 */ /* 0x000fc80000000000 */
[C---:B------:R-:W-:Y:S02]  /*9310*/  IMAD R6, R13.reuse, 0x8, R0 ;  /* 0x000000080d067824 */ /* 0x040fe400078e0200 */
[----:B------:R-:W-:Y:S02]  /*9320*/  VIADD R13, R13, 0x1 ;  /* 0x000000010d0d7836 */ /* 0x000fe40000000000 */
[----:B------:R-:W0:Y:S03]  /*9330*/  SYNCS.PHASECHK.TRANS64.TRYWAIT P0, [R6+URZ], R3 ;  /* 0x00000003060075a7 */ /* 0x000e26000800017f */
[----:B------:R-:W-:-:S04]  /*9340*/  ISETP.NE.AND P1, PT, R13, 0xb, PT ;  /* 0x0000000b0d00780c */ /* 0x000fc80003f25270 */
[----:B------:R-:W-:Y:S02]  /*9350*/  SEL R2, RZ, 0x1, P1 ;  /* 0x00000001ff027807 */ /* 0x000fe40000800000 */
[----:B------:R-:W-:Y:S02]  /*9360*/  SEL R13, R13, RZ, P1 ;  /* 0x000000ff0d0d7207 */ /* 0x000fe40000800000 */
[----:B------:R-:W-:-:S03]  /*9370*/  LOP3.LUT R8, R5, R2, RZ, 0x3c, !PT ;  /* 0x0000000205087212 */ /* 0x000fc600078e3cff */
[----:B------:R-:W-:Y:S01]  /*9380*/  IMAD R7, R13, 0x8, R0 ;  /* 0x000000080d077824 */ /* 0x000fe200078e0200 */
[----:B------:R-:W-:Y:S01]  /*9390*/  SHF.L.U32 R4, R8, 0x1f, RZ ;  /* 0x0000001f08047819 */ /* 0x000fe200000006ff */
[----:B0-----:R-:W-:Y:S06]  /*93a0*/  @!P0 BRA `(.L_x_187) ;  /* 0x0000000400e48947 */ /* 0x001fec0003800000 */
.L_x_205:
[----:B------:R-:W1:Y:S01]  /*93b0*/  SYNCS.PHASECHK.TRANS64.TRYWAIT P0, [R7+URZ], R4 ;  /* 0x00000004070075a7 */ /* 0x000e62000800017f */
[----:B------:R-:W-:-:S05]  /*93c0*/  VIADD R2, R13, 0x1 ;  /* 0x000000010d027836 */ /* 0x000fca0000000000 */
[----:B------:R-:W-:-:S04]  /*93d0*/  ISETP.NE.AND P1, PT, R2, 0xb, PT ;  /* 0x0000000b0200780c */ /* 0x000fc80003f25270 */
[----:B0-----:R-:W-:Y:S02]  /*93e0*/  SEL R3, RZ, 0x1, P1 ;  /* 0x00000001ff037807 */ /* 0x001fe40000800000 */
[----:B------:R-:W-:Y:S02]  /*93f0*/  SEL R9, R2, RZ, P1 ;  /* 0x000000ff02097207 */ /* 0x000fe40000800000 */
[----:B------:R-:W-:-:S03]  /*9400*/  LOP3.LUT R8, R8, R3, RZ, 0x3c, !PT ;  /* 0x0000000308087212 */ /* 0x000fc600078e3cff */
[----:B------:R-:W-:Y:S01]  /*9410*/  IMAD R6, R9, 0x8, R0 ;  /* 0x0000000809067824 */ /* 0x000fe200078e0200 */
[----:B------:R-:W-:Y:S01]  /*9420*/  SHF.L.U32 R5, R8, 0x1f, RZ ;  /* 0x0000001f08057819 */ /* 0x000fe200000006ff */
[----:B-1----:R-:W-:Y:S06]  /*9430*/  @!P0 BRA `(.L_x_188) ;  /* 0x0000000400d48947 */ /* 0x002fec0003800000 */
.L_x_206:
[----:B------:R-:W1:Y:S01]  /*9440*/  SYNCS.PHASECHK.TRANS64.TRYWAIT P0, [R6+URZ], R5 ;  /* 0x00000005060075a7 */ /* 0x000e62000800017f */
[----:B------:R-:W-:-:S05]  /*9450*/  VIADD R2, R9, 0x1 ;  /* 0x0000000109027836 */ /* 0x000fca0000000000 */
[----:B------:R-:W-:-:S04]  /*9460*/  ISETP.NE.AND P1, PT, R2, 0xb, PT ;  /* 0x0000000b0200780c */ /* 0x000fc80003f25270 */
[----:B------:R-:W-:Y:S02]  /*9470*/  SEL R3, RZ, 0x1, P1 ;  /* 0x00000001ff037807 */ /* 0x000fe40000800000 */
[----:B0-----:R-:W-:Y:S02]  /*9480*/  SEL R7, R2, RZ, P1 ;  /* 0x000000ff02077207 */ /* 0x001fe40000800000 */
[----:B------:R-:W-:-:S03]  /*9490*/  LOP3.LUT R8, R8, R3, RZ, 0x3c, !PT ;  /* 0x0000000308087212 */ /* 0x000fc600078e3cff */
[----:B------:R-:W-:Y:S01]  /*94a0*/  IMAD R9, R7, 0x8, R0 ;  /* 0x0000000807097824 */ /* 0x000fe200078e0200 */
[----:B------:R-:W-:Y:S01]  /*94b0*/  SHF.L.U32 R4, R8, 0x1f, RZ ;  /* 0x0000001f08047819 */ /* 0x000fe200000006ff */
[----:B-1----:R-:W-:Y:S06]  /*94c0*/  @!P0 BRA `(.L_x_189) ;  /* 0x0000000400c48947 */ /* 0x002fec0003800000 */
.L_x_207:
[----:B------:R-:W1:Y:S01]  /*94d0*/  SYNCS.PHASECHK.TRANS64.TRYWAIT P0, [R9+URZ], R4 ;  /* 0x00000004090075a7 */ /* 0x000e62000800017f */
[----:B------:R-:W-:-:S05]  /*94e0*/  VIADD R2, R7, 0x1 ;  /* 0x0000000107027836 */ /* 0x000fca0000000000 */
[----:B------:R-:W-:-:S04]  /*94f0*/  ISETP.NE.AND P1, PT, R2, 0xb, PT ;  /* 0x0000000b0200780c */ /* 0x000fc80003f25270 */
[----:B------:R-:W-:Y:S02]  /*9500*/  SEL R3, RZ, 0x1, P1 ;  /* 0x00000001ff037807 */ /* 0x000fe40000800000 */
[----:B------:R-:W-:Y:S02]  /*9510*/  SEL R7, R2, RZ, P1 ;  /* 0x000000ff02077207 */ /* 0x000fe40000800000 */
[----:B------:R-:W-:-:S03]  /*9520*/  LOP3.LUT R8, R8, R3, RZ, 0x3c, !PT ;  /* 0x0000000308087212 */ /* 0x000fc600078e3cff */
[----:B0-----:R-:W-:Y:S01]  /*9530*/  IMAD R6, R7, 0x8, R0 ;  /* 0x0000000807067824 */ /* 0x001fe200078e0200 */
[----:B------:R-:W-:Y:S01]  /*9540*/  SHF.L.U32 R5, R8, 0x1f, RZ ;  /* 0x0000001f08057819 */ /* 0x000fe200000006ff */
[----:B-1----:R-:W-:Y:S06]  /*9550*/  @!P0 BRA `(.L_x_190) ;  /* 0x0000000400b48947 */ /* 0x002fec0003800000 */
.L_x_208:
        /* <DEDUP_REMOVED lines=9> */
.L_x_209:
        /* <DEDUP_REMOVED lines=9> */
.L_x_210:
        /* <DEDUP_REMOVED lines=9> */
.L_x_211:
[----:B------:R-:W1:Y:S01]  /*9710*/  SYNCS.PHASECHK.TRANS64.TRYWAIT P0, [R9+URZ], R4 ;  /* 0x00000004090075a7 */ /* 0x000e62000800017f */
[----:B------:R-:W-:-:S05]  /*9720*/  VIADD R2, R7, 0x1 ;  /* 0x0000000107027836 */ /* 0x000fca0000000000 */
[----:B------:R-:W-:-:S04]  /*9730*/  ISETP.NE.AND P1, PT, R2, 0xb, PT ;  /* 0x0000000b0200780c */ /* 0x000fc80003f25270 */
[----:B------:R-:W-:Y:S02]  /*9740*/  SEL R3, RZ, 0x1, P1 ;  /* 0x00000001ff037807 */ /* 0x000fe40000800000 */
[----:B------:R-:W-:Y:S02]  /*9750*/  SEL R7, R2, RZ, P1 ;  /* 0x000000ff02077207 */ /* 0x000fe40000800000 */
[----:B------:R-:W-:-:S03]  /*9760*/  LOP3.LUT R8, R8, R3, RZ, 0x3c, !PT ;  /* 0x0000000308087212 */ /* 0x000fc600078e3cff */
[----:B------:R-:W-:Y:S01]  /*9770*/  IMAD R10, R7, 0x8, R0 ;  /* 0x00000008070a7824 */ /* 0x000fe200078e0200 */
[----:B0-----:R-:W-:Y:S01]  /*9780*/  SHF.L.U32 R5, R8, 0x1f, RZ ;  /* 0x0000001f08057819 */ /* 0x001fe200000006ff */
[----:B-1----:R-:W-:Y:S06]  /*9790*/  @!P0 BRA `(.L_x_194) ;  /* 0x0000000400748947 */ /* 0x002fec0003800000 */
.L_x_212:
[----:B------:R-:W1:Y:S01]  /*97a0*/  SYNCS.PHASECHK.TRANS64.TRYWAIT P0, [R10+URZ], R5 ;  /* 0x000000050a0075a7 */ /* 0x000e62000800017f */
[----:B------:R-:W-:-:S05]  /*97b0*/  VIADD R2, R7, 0x1 ;  /* 0x0000000107027836 */ /* 0x000fca0000000000 */
[----:B------:R-:W-:-:S04]  /*97c0*/  ISETP.NE.AND P1, PT, R2, 0xb, PT ;  /* 0x0000000b0200780c */ /* 0x000fc80003f25270 */
[----:B------:R-:W-:Y:S02]  /*97d0*/  SEL R3, RZ, 0x1, P1 ;  /* 0x00000001ff037807 */ /* 0x000fe40000800000 */
[----:B------:R-:W-:Y:S02]  /*97e0*/  SEL R7, R2, RZ, P1 ;  /* 0x000000ff02077207 */ /* 0x000fe40000800000 */
[----:B0-----:R-:W-:-:S03]  /*97f0*/  LOP3.LUT R9, R8, R3, RZ, 0x3c, !PT ;  /* 0x0000000308097212 */ /* 0x001fc600078e3cff */
[----:B------:R-:W-:Y:S01]  /*9800*/  IMAD R11, R7, 0x8, R0 ;  /* 0x00000008070b7824 */ /* 0x000fe200078e0200 */
[----:B------:R-:W-:Y:S01]  /*9810*/  SHF.L.U32 R6, R9, 0x1f, RZ ;  /* 0x0000001f09067819 */ /* 0x000fe200000006ff */
[----:B-1----:R-:W-:Y:S06]  /*9820*/  @!P0 BRA `(.L_x_195) ;  /* 0x0000000400648947 */ /* 0x002fec0003800000 */
.L_x_213:
[----:B------:R-:W1:Y:S01]  /*9830*/  SYNCS.PHASECHK.TRANS64.TRYWAIT P0, [R11+URZ], R6 ;  /* 0x000000060b0075a7 */ /* 0x000e62000800017f */
[----:B------:R-:W-:-:S05]  /*9840*/  VIADD R2, R7, 0x1 ;  /* 0x0000000107027836 */ /* 0x000fca0000000000 */
[----:B------:R-:W-:-:S04]  /*9850*/  ISETP.NE.AND P1, PT, R2, 0xb, PT ;  /* 0x0000000b0200780c */ /* 0x000fc80003f25270 */
[----:B------:R-:W-:Y:S02]  /*9860*/  SEL R4, RZ, 0x1, P1 ;  /* 0x00000001ff047807 */ /* 0x000fe40000800000 */
[----:B------:R-:W-:Y:S02]  /*9870*/  SEL R3, R2, RZ, P1 ;  /* 0x000000ff02037207 */ /* 0x000fe40000800000 */
[----:B------:R-:W-:Y:S01]  /*9880*/  LOP3.LUT R4, R9, R4, RZ, 0x3c, !PT ;  /* 0x0000000409047212 */ /* 0x000fe200078e3cff */
[----:B-1----:R-:W-:Y:S06]  /*9890*/  @!P0 BRA `(.L_x_196) ;  /* 0x00000004005c8947 */ /* 0x002fec0003800000 */
.L_x_214:
[----:B------:R-:W-:Y:S01]  /*98a0*/  IMAD R3, R3, 0x8, R0 ;  /* 0x0000000803037824 */ /* 0x000fe200078e0200 */
[----:B------:R-:W-:-:S07]  /*98b0*/  SHF.L.U32 R0, R4, 0x1f, RZ ;  /* 0x0000001f04007819 */ /* 0x000fce00000006ff */
.L_x_197:
[----:B--2---:R2:W3:Y:S02]  /*98c0*/  SYNCS.PHASECHK.TRANS64.TRYWAIT P0, [R3+URZ], R0 ;  /* 0x00000000030075a7 */ /* 0x0044e4000800017f */
[----:B---3--:R-:W-:Y:S05]  /*98d0*/  @!P0 NANOSLEEP.SYNCS 0x989680 ;  /* 0x009896800000895d */ /* 0x008fea0003900000 */
[----:B------:R-:W3:Y:S02]  /*98e0*/  @!P0 SYNCS.PHASECHK.TRANS64 P0, [R3+URZ], R0 ;  /* 0x00000000030085a7 */ /* 0x000ee4000800007f */
[----:B---3--:R-:W-:Y:S05]  /*98f0*/  @!P0 BRA `(.L_x_197) ;  /* 0xfffffffc00f08947 */ /* 0x008fea000383ffff */
.L_x_185:
[----:B------:R-:W-:Y:S05]  /*9900*/  BSYNC B0 ;  /* 0x0000000000007941 */ /* 0x000fea0003800000 */
.L_x_184:
[----:B------:R-:W-:Y:S05]  /*9910*/  EXIT ;  /* 0x000000000000794d */ /* 0x000fea0003800000 */
.L_x_18:
[----:B-1----:R-:W-:-:S04]  /*9920*/  IMAD.U32 R11, RZ, RZ, UR6 ;  /* 0x00000006ff0b7e24 */ /* 0x002fc8000f8e00ff */
[----:B------:R1:W4:Y:S03]  /*9930*/  SYNCS.PHASECHK.TRANS64.TRYWAIT P0, [R11+URZ], R10 ;  /* 0x0000000a0b0075a7 */ /* 0x000326000800017f */
[----:B----4-:R-:W-:Y:S05]  /*9940*/  @!P0 NANOSLEEP.SYNCS 0x989680 ;  /* 0x009896800000895d */ /* 0x010fea0003900000 */
[----:B------:R-:W4:Y:S02]  /*9950*/  @!P0 SYNCS.PHASECHK.TRANS64 P0, [R11+URZ], R10 ;  /* 0x0000000a0b0085a7 */ /* 0x000f24000800007f */
[----:B----4-:R-:W-:Y:S05]  /*9960*/  @!P0 BRA `(.L_x_18) ;  /* 0xfffffffc00ec8947 */ /* 0x010fea000383ffff */
[----:B------:R-:W-:Y:S05]  /*9970*/  BRA `(.L_x_17) ;  /* 0xffffff7c00387947 */ /* 0x000fea000383ffff */
.L_x_24:
[----:B-1----:R-:W-:-:S04]  /*9980*/  IMAD.U32 R12, RZ, RZ, UR12 ;  /* 0x0000000cff0c7e24 */ /* 0x002fc8000f8e00ff */
[----:B------:R1:W4:Y:S03]  /*9990*/  SYNCS.PHASECHK.TRANS64.TRYWAIT P0, [R12+URZ], R11 ;  /* 0x0000000b0c0075a7 */ /* 0x000326000800017f */
[----:B----4-:R-:W-:Y:S05]  /*99a0*/  @!P0 NANOSLEEP.SYNCS 0x989680 ;  /* 0x009896800000895d */ /* 0x010fea0003900000 */
[----:B------:R-:W4:Y:S02]  /*99b0*/  @!P0 SYNCS.PHASECHK.TRANS64 P0, [R12+URZ], R11 ;  /* 0x0000000b0c0085a7 */ /* 0x000f24000800007f */
[----:B----4-:R-:W-:Y:S05]  /*99c0*/  @!P0 BRA `(.L_x_24) ;  /* 0xfffffffc00ec8947 */ /* 0x010fea000383ffff */
[----:B------:R-:W-:Y:S05]  /*99d0*/  BRA `(.L_x_23) ;  /* 0xffffff8400a47947 */ /* 0x000fea000383ffff */
.L_x_171:
[----:B------:R-:W-:Y:S01]  /*99e0*/  BSSY B1, `(.L_x_198) ;  /* 0x0000006000017945 */ /* 0x000fe20003800000 */
[----:B------:R-:W-:-:S07]  /*99f0*/  IMAD.MOV.U32 R7, RZ, RZ, -0x1 ;  /* 0xffffffffff077424 */ /* 0x000fce00078e00ff */
[----:B------:R-:W-:Y:S05]  /*9a00*/  WARPSYNC.COLLECTIVE R7, `(.L_x_199) ;  /* 0x00000000070c7348 */ /* 0x000fea0003c00000 */
[----:B------:R-:W-:Y:S02]  /*9a10*/  ELECT P1, UR62, PT ;  /* 0x00000000003e782f */ /* 0x000fe40003820000 */
[----:B------:R-:W-:Y:S01]  /*9a20*/  MOV R7, UR62 ;  /* 0x0000003e00077c02 */ /* 0x000fe20008000f00 */
[----:B------:R-:W-:Y:S10]  /*9a30*/  ENDCOLLECTIVE ;  /* 0x000000000000791b */ /* 0x000ff40003800000 */
.L_x_199:
[----:B------:R-:W-:Y:S05]  /*9a40*/  BSYNC B1 ;  /* 0x0000000000017941 */ /* 0x000fea0003800000 */
.L_x_198:
[----:B------:R-:W-:Y:S05]  /*9a50*/  BRA `(.L_x_200) ;  /* 0xffffffec00487947 */ /* 0x000fea000383ffff */
.L_x_174:
[----:B-1----:R1:W2:Y:S02]  /*9a60*/  SYNCS.PHASECHK.TRANS64.TRYWAIT P1, [R19+URZ+0x58], R10 ;  /* 0x0000580a130075a7 */ /* 0x0022a4000802017f */
[----:B--2---:R-:W-:Y:S05]  /*9a70*/  @!P1 NANOSLEEP.SYNCS 0x989680 ;  /* 0x009896800000995d */ /* 0x004fea0003900000 */
[----:B------:R-:W2:Y:S02]  /*9a80*/  @!P1 SYNCS.PHASECHK.TRANS64 P1, [R19+URZ+0x58], R10 ;  /* 0x0000580a130095a7 */ /* 0x000ea4000802007f */
[----:B--2---:R-:W-:Y:S05]  /*9a90*/  @!P1 BRA `(.L_x_174) ;  /* 0xfffffffc00f09947 */ /* 0x004fea000383ffff */
[----:B------:R-:W-:Y:S05]  /*9aa0*/  BRA `(.L_x_201) ;  /* 0xffffffec007c7947 */ /* 0x000fea000383ffff */
.L_x_183:
[----:B------:R-:W-:Y:S01]  /*9ab0*/  BSSY B0, `(.L_x_202) ;  /* 0x0000006000007945 */ /* 0x000fe20003800000 */
[----:B------:R-:W-:-:S07]  /*9ac0*/  IMAD.MOV.U32 R7, RZ, RZ, -0x1 ;  /* 0xffffffffff077424 */ /* 0x000fce00078e00ff */
[----:B------:R-:W-:Y:S05]  /*9ad0*/  WARPSYNC.COLLECTIVE R7, `(.L_x_203) ;  /* 0x00000000070c7348 */ /* 0x000fea0003c00000 */
[----:B------:R-:W-:Y:S02]  /*9ae0*/  ELECT P1, UR62, PT ;  /* 0x00000000003e782f */ /* 0x000fe40003820000 */
[----:B------:R-:W-:Y:S01]  /*9af0*/  MOV R7, UR62 ;  /* 0x0000003e00077c02 */ /* 0x000fe20008000f00 */
[----:B------:R-:W-:Y:S10]  /*9b00*/  ENDCOLLECTIVE ;  /* 0x000000000000791b */ /* 0x000ff40003800000 */
.L_x_203:
[----:B------:R-:W-:Y:S05]  /*9b10*/  BSYNC B0 ;  /* 0x0000000000007941 */ /* 0x000fea0003800000 */
.L_x_202:
[----:B------:R-:W-:Y:S01]  /*9b20*/  PLOP3.LUT P0, PT, P1, PT, PT, 0x80, 0x0 ;  /* 0x000000000000781c */ /* 0x000fe20000f0f070 */
[----:B------:R-:W-:-:S12]  /*9b30*/  BRA `(.L_x_204) ;  /* 0xfffffff400c87947 */ /* 0x000fd8000383ffff */
.L_x_187:
[----:B0-----:R0:W1:Y:S02]  /*9b40*/  SYNCS.PHASECHK.TRANS64.TRYWAIT P0, [R6+URZ], R3 ;  /* 0x00000003060075a7 */ /* 0x001064000800017f */
[----:B-1----:R-:W-:Y:S05]  /*9b50*/  @!P0 NANOSLEEP.SYNCS 0x989680 ;  /* 0x009896800000895d */ /* 0x002fea0003900000 */
[----:B------:R-:W1:Y:S02]  /*9b60*/  @!P0 SYNCS.PHASECHK.TRANS64 P0, [R6+URZ], R3 ;  /* 0x00000003060085a7 */ /* 0x000e64000800007f */
[----:B-1----:R-:W-:Y:S05]  /*9b70*/  @!P0 BRA `(.L_x_187) ;  /* 0xfffffffc00f08947 */ /* 0x002fea000383ffff */
[----:B------:R-:W-:Y:S05]  /*9b80*/  BRA `(.L_x_205) ;  /* 0xfffffff800087947 */ /* 0x000fea000383ffff */
.L_x_188:
[----:B0-----:R0:W1:Y:S02]  /*9b90*/  SYNCS.PHASECHK.TRANS64.TRYWAIT P0, [R7+URZ], R4 ;  /* 0x00000004070075a7 */ /* 0x001064000800017f */
[----:B-1----:R-:W-:Y:S05]  /*9ba0*/  @!P0 NANOSLEEP.SYNCS 0x989680 ;  /* 0x009896800000895d */ /* 0x002fea0003900000 */
[----:B------:R-:W1:Y:S02]  /*9bb0*/  @!P0 SYNCS.PHASECHK.TRANS64 P0, [R7+URZ], R4 ;  /* 0x00000004070085a7 */ /* 0x000e64000800007f */
[----:B-1----:R-:W-:Y:S05]  /*9bc0*/  @!P0 BRA `(.L_x_188) ;  /* 0xfffffffc00f08947 */ /* 0x002fea000383ffff */
[----:B------:R-:W-:Y:S05]  /*9bd0*/  BRA `(.L_x_206) ;  /* 0xfffffff800187947 */ /* 0x000fea000383ffff */
.L_x_189:
[----:B0-----:R0:W1:Y:S02]  /*9be0*/  SYNCS.PHASECHK.TRANS64.TRYWAIT P0, [R6+URZ], R5 ;  /* 0x00000005060075a7 */ /* 0x001064000800017f */
[----:B-1----:R-:W-:Y:S05]  /*9bf0*/  @!P0 NANOSLEEP.SYNCS 0x989680 ;  /* 0x009896800000895d */ /* 0x002fea0003900000 */
[----:B------:R-:W1:Y:S02]  /*9c00*/  @!P0 SYNCS.PHASECHK.TRANS64 P0, [R6+URZ], R5 ;  /* 0x00000005060085a7 */ /* 0x000e64000800007f */
[----:B-1----:R-:W-:Y:S05]  /*9c10*/  @!P0 BRA `(.L_x_189) ;  /* 0xfffffffc00f08947 */ /* 0x002fea000383ffff */
[----:B------:R-:W-:Y:S05]  /*9c20*/  BRA `(.L_x_207) ;  /* 0xfffffff800287947 */ /* 0x000fea000383ffff */
.L_x_190:
[----:B0-----:R0:W1:Y:S02]  /*9c30*/  SYNCS.PHASECHK.TRANS64.TRYWAIT P0, [R9+URZ], R4 ;  /* 0x00000004090075a7 */ /* 0x001064000800017f */
[----:B-1----:R-:W-:Y:S05]  /*9c40*/  @!P0 NANOSLEEP.SYNCS 0x989680 ;  /* 0x009896800000895d */ /* 0x002fea0003900000 */
[----:B------:R-:W1:Y:S02]  /*9c50*/  @!P0 SYNCS.PHASECHK.TRANS64 P0, [R9+URZ], R4 ;  /* 0x00000004090085a7 */ /* 0x000e64000800007f */
[----:B-1----:R-:W-:Y:S05]  /*9c60*/  @!P0 BRA `(.L_x_190) ;  /* 0xfffffffc00f08947 */ /* 0x002fea000383ffff */
[----:B------:R-:W-:Y:S05]  /*9c70*/  BRA `(.L_x_208) ;  /* 0xfffffff800387947 */ /* 0x000fea000383ffff */
.L_x_191:
[----:B0-----:R0:W1:Y:S02]  /*9c80*/  SYNCS.PHASECHK.TRANS64.TRYWAIT P0, [R6+URZ], R5 ;  /* 0x00000005060075a7 */ /* 0x001064000800017f */
[----:B-1----:R-:W-:Y:S05]  /*9c90*/  @!P0 NANOSLEEP.SYNCS 0x989680 ;  /* 0x009896800000895d */ /* 0x002fea0003900000 */
[----:B------:R-:W1:Y:S02]  /*9ca0*/  @!P0 SYNCS.PHASECHK.TRANS64 P0, [R6+URZ], R5 ;  /* 0x00000005060085a7 */ /* 0x000e64000800007f */
[----:B-1----:R-:W-:Y:S05]  /*9cb0*/  @!P0 BRA `(.L_x_191) ;  /* 0xfffffffc00f08947 */ /* 0x002fea000383ffff */
[----:B------:R-:W-:Y:S05]  /*9cc0*/  BRA `(.L_x_209) ;  /* 0xfffffff800487947 */ /* 0x000fea000383ffff */
.L_x_192:
[----:B0-----:R0:W1:Y:S02]  /*9cd0*/  SYNCS.PHASECHK.TRANS64.TRYWAIT P0, [R9+URZ], R4 ;  /* 0x00000004090075a7 */ /* 0x001064000800017f */
[----:B-1----:R-:W-:Y:S05]  /*9ce0*/  @!P0 NANOSLEEP.SYNCS 0x989680 ;  /* 0x009896800000895d */ /* 0x002fea0003900000 */
[----:B------:R-:W1:Y:S02]  /*9cf0*/  @!P0 SYNCS.PHASECHK.TRANS64 P0, [R9+URZ], R4 ;  /* 0x00000004090085a7 */ /* 0x000e64000800007f */
[----:B-1----:R-:W-:Y:S05]  /*9d00*/  @!P0 BRA `(.L_x_192) ;  /* 0xfffffffc00f08947 */ /* 0x002fea000383ffff */
[----:B------:R-:W-:Y:S05]  /*9d10*/  BRA `(.L_x_210) ;  /* 0xfffffff800587947 */ /* 0x000fea000383ffff */
.L_x_193:
[----:B0-----:R0:W1:Y:S02]  /*9d20*/  SYNCS.PHASECHK.TRANS64.TRYWAIT P0, [R6+URZ], R5 ;  /* 0x00000005060075a7 */ /* 0x001064000800017f */
[----:B-1----:R-:W-:Y:S05]  /*9d30*/  @!P0 NANOSLEEP.SYNCS 0x989680 ;  /* 0x009896800000895d */ /* 0x002fea0003900000 */
[----:B------:R-:W1:Y:S02]  /*9d40*/  @!P0 SYNCS.PHASECHK.TRANS64 P0, [R6+URZ], R5 ;  /* 0x00000005060085a7 */ /* 0x000e64000800007f */
[----:B-1----:R-:W-:Y:S05]  /*9d50*/  @!P0 BRA `(.L_x_193) ;  /* 0xfffffffc00f08947 */ /* 0x002fea000383ffff */
[----:B------:R-:W-:Y:S05]  /*9d60*/  BRA `(.L_x_211) ;  /* 0xfffffff800687947 */ /* 0x000fea000383ffff */
.L_x_194:
[----:B0-----:R0:W1:Y:S02]  /*9d70*/  SYNCS.PHASECHK.TRANS64.TRYWAIT P0, [R9+URZ], R4 ;  /* 0x00000004090075a7 */ /* 0x001064000800017f */
[----:B-1----:R-:W-:Y:S05]  /*9d80*/  @!P0 NANOSLEEP.SYNCS 0x989680 ;  /* 0x009896800000895d */ /* 0x002fea0003900000 */
[----:B------:R-:W1:Y:S02]  /*9d90*/  @!P0 SYNCS.PHASECHK.TRANS64 P0, [R9+URZ], R4 ;  /* 0x00000004090085a7 */ /* 0x000e64000800007f */
[----:B-1----:R-:W-:Y:S05]  /*9da0*/  @!P0 BRA `(.L_x_194) ;  /* 0xfffffffc00f08947 */ /* 0x002fea000383ffff */
[----:B------:R-:W-:Y:S05]  /*9db0*/  BRA `(.L_x_212) ;  /* 0xfffffff800787947 */ /* 0x000fea000383ffff */
.L_x_195:
[----:B0-----:R0:W1:Y:S02]  /*9dc0*/  SYNCS.PHASECHK.TRANS64.TRYWAIT P0, [R10+URZ], R5 ;  /* 0x000000050a0075a7 */ /* 0x001064000800017f */
[----:B-1----:R-:W-:Y:S05]  /*9dd0*/  @!P0 NANOSLEEP.SYNCS 0x989680 ;  /* 0x009896800000895d */ /* 0x002fea0003900000 */
[----:B------:R-:W1:Y:S02]  /*9de0*/  @!P0 SYNCS.PHASECHK.TRANS64 P0, [R10+URZ], R5 ;  /* 0x000000050a0085a7 */ /* 0x000e64000800007f */
[----:B-1----:R-:W-:Y:S05]  /*9df0*/  @!P0 BRA `(.L_x_195) ;  /* 0xfffffffc00f08947 */ /* 0x002fea000383ffff */
[----:B------:R-:W-:Y:S05]  /*9e00*/  BRA `(.L_x_213) ;  /* 0xfffffff800887947 */ /* 0x000fea000383ffff */
.L_x_196:
[----:B-1----:R1:W2:Y:S02]  /*9e10*/  SYNCS.PHASECHK.TRANS64.TRYWAIT P0, [R11+URZ], R6 ;  /* 0x000000060b0075a7 */ /* 0x0022a4000800017f */
[----:B--2---:R-:W-:Y:S05]  /*9e20*/  @!P0 NANOSLEEP.SYNCS 0x989680 ;  /* 0x009896800000895d */ /* 0x004fea0003900000 */
[----:B------:R-:W2:Y:S02]  /*9e30*/  @!P0 SYNCS.PHASECHK.TRANS64 P0, [R11+URZ], R6 ;  /* 0x000000060b0085a7 */ /* 0x000ea4000800007f */
[----:B--2---:R-:W-:Y:S05]  /*9e40*/  @!P0 BRA `(.L_x_196) ;  /* 0xfffffffc00f08947 */ /* 0x004fea000383ffff */
[----:B------:R-:W-:Y:S05]  /*9e50*/  BRA `(.L_x_214) ;  /* 0xfffffff800907947 */ /* 0x000fea000383ffff */
.L_x_215:
[----:B------:R-:W-:-:S00]  /*9e60*/  BRA `(.L_x_215) ;  /* 0xfffffffc00fc7947 */ /* 0x000fc0000383ffff */
[----:B------:R-:W-:-:S00]  /*9e70*/  NOP ;  /* 0x0000000000007918 */ /* 0x000fc00000000000 */
        /* <DEDUP_REMOVED lines=8> */
.L_x_216:


//--------------------- .nv.shared._ZN7cutlass13device_kernelINS_4gemm6kernel13GemmUniversalIN4cute5tupleIJiiiiEEENS1_10collective13CollectiveMmaINS1_37MainloopSm90TmaGmmaWarpSpecializedFP8ILi11ENS5_IJNS4_1CILi1EEESB_SB_EEENS1_35KernelTmaWarpSpecializedCooperativeEEENS5_IJNSA_ILi256EEENSA_ILi64EEESG_EEENS_12float_e4m3_tENS5_IJlSB_lEEESI_SJ_NS4_8TiledMMAINS4_8MMA_AtomIJNS4_4SM904GMMA30MMA_64x64x32_F32E4M3E4M3_SS_TNILNSN_7ScaleInE1ELSP_1EEEEEENS4_6LayoutINS5_IJNSA_ILi2EEESB_SB_EEENS5_IJSB_NSA_ILi0EEESV_EEEEENS5_IJNS4_10UnderscoreESY_SY_EEEEENS4_13SM90_TMA_LOADENS4_14ComposedLayoutINS4_7SwizzleILi2ELi4ELi3EEENS4_18smem_ptr_flag_bitsILi8EEENSS_INS5_IJNSA_ILi8EEESG_EEENS5_IJSG_SB_EEEEEEEvNS4_8identityES11_S1B_vS1C_EENS_8epilogue10collective6detail29Sm90TmaWarpSpecializedAdapterINS1F_15DefaultEpilogueISI_SJ_SJ_NS1E_6thread17LinearCombinationISI_Li1EffLNS1J_9ScaleType4KindE0ELNS_15FloatRoundStyleE2ESI_EENS1_15EpilogueDefaultEEEEEvvEEEEvNT_6ParamsE --------------------------
	.section	.nv.shared._ZN7cutlass13device_kernelINS_4gemm6kernel13GemmUniversalIN4cute5tupleIJiiiiEEENS1_10collective13CollectiveMmaINS1_37MainloopSm90TmaGmmaWarpSpecializedFP8ILi11ENS5_IJNS4_1CILi1EEESB_SB_EEENS1_35KernelTmaWarpSpecializedCooperativeEEENS5_IJNSA_ILi256EEENSA_ILi64EEESG_EEENS_12float_e4m3_tENS5_IJlSB_lEEESI_SJ_NS4_8TiledMMAINS4_8MMA_AtomIJNS4_4SM904GMMA30MMA_64x64x32_F32E4M3E4M3_SS_TNILNSN_7ScaleInE1ELSP_1EEEEEENS4_6LayoutINS5_IJNSA_ILi2EEESB_SB_EEENS5_IJSB_NSA_ILi0EEESV_EEEEENS5_IJNS4_10UnderscoreESY_SY_EEEEENS4_13SM90_TMA_LOADENS4_14ComposedLayoutINS4_7SwizzleILi2ELi4ELi3EEENS4_18smem_ptr_flag_bitsILi8EEENSS_INS5_IJNSA_ILi8EEESG_EEENS5_IJSG_SB_EEEEEEEvNS4_8identityES11_S1B_vS1C_EENS_8epilogue10collective6detail29Sm90TmaWarpSpecializedAdapterINS1F_15DefaultEpilogueISI_SJ_SJ_NS1E_6thread17LinearCombinationISI_Li1EffLNS1J_9ScaleType4KindE0ELNS_15FloatRoundStyleE2ESI_EENS1_15EpilogueDefaultEEEEEvvEEEEvNT_6ParamsE,"aw",@nobits
	.sectionflags	@""
	.align	16
	.zero		1024


//--------------------- .nv.shared.reserved.0     --------------------------
	.section	.nv.shared.reserved.0,"aw",@nobits
	.weak		__nv_reservedSMEM_offset_0_alias
	.size		__nv_reservedSMEM_offset_0_alias, 0, 0
	.other		__nv_reservedSMEM_offset_0_alias,@"STO_CUDA_RESERVED_SHARED STV_DEFAULT"
__nv_reservedSMEM_offset_0_alias:
	.zero		0


//--------------------- .nv.global                --------------------------
	.section	.nv.global,"aw",@nobits
.nv.global:
	.type		_ZN39_INTERNAL_b9a529db_4_k_cu_40dc697a_84554cute1_E,@object
	.size		_ZN39_INTERNAL_b9a529db_4_k_cu_40dc697a_84554cute1_E,(_ZN39_INTERNAL_b9a529db_4_k_cu_40dc697a_84554cuda3std3__45__cpo6cbeginE - _ZN39_INTERNAL_b9a529db_4_k_cu_40dc697a_84554cute1_E)
_ZN39_INTERNAL_b9a529db_4_k_cu_40dc697a_84554cute1_E:
	.zero		1
	.type		_ZN39_INTERNAL_b9a529db_4_k_cu_40dc697a_84554cuda3std3__45__cpo6cbeginE,@object
	.size		_ZN39_INTERNAL_b9a529db_4_k_cu_40dc697a_84554cuda3std3__45__cpo6cbeginE,(_ZN39_INTERNAL_b9a529db_4_k_cu_40dc697a_84554cuda3std3__48in_placeE - _ZN39_INTERNAL_b9a529db_4_k_cu_40dc697a_84554cuda3std3__45__cpo6cbeginE)
_ZN39_INTERNAL_b9a529db_4_k_cu_40dc697a_84554cuda3std3__45__cpo6cbeginE:
	.zero		1
	.type		_ZN39_INTERNAL_b9a529db_4_k_cu_40dc697a_84554cuda3std3__48in_placeE,@object
	.size		_ZN39_INTERNAL_b9a529db_4_k_cu_40dc697a_84554cuda3std3__48in_placeE,(_ZN39_INTERNAL_b9a529db_4_k_cu_40dc697a_84554cuda3std6ranges3__45__cpo9iter_moveE - _ZN39_INTERNAL_b9a529db_4_k_cu_40dc697a_84554cuda3std3__48in_placeE)
_ZN39_INTERNAL_b9a529db_4_k_cu_40dc697a_84554cuda3std3__48in_placeE:
	.zero		1
	.type		_ZN39_INTERNAL_b9a529db_4_k_cu_40dc697a_84554cuda3std6ranges3__45__cpo9iter_moveE,@object
	.size		_ZN39_INTERNAL_b9a529db_4_k_cu_40dc697a_84554cuda3std6ranges3__45__cpo9iter_moveE,(_ZN39_INTERNAL_b9a529db_4_k_cu_40dc697a_84554cuda3std3__45__cpo5beginE - _ZN39_INTERNAL_b9a529db_4_k_cu_40dc697a_84554cuda3std6ranges3__45__cpo9iter_moveE)
_ZN39_INTERNAL_b9a529db_4_k_cu_40dc697a_84554cuda3std6ranges3__45__cpo9iter_moveE:
	.zero		1
	.type		_ZN39_INTERNAL_b9a529db_4_k_cu_40dc697a_84554cuda3std3__45__cpo5beginE,@object
	.size		_ZN39_INTERNAL_b9a529db_4_k_cu_40dc697a_84554cuda3std3__45__cpo5beginE,(_ZN39_INTERNAL_b9a529db_4_k_cu_40dc697a_84554cuda3std3__441_GLOBAL__N__b9a529db_4_k_cu_40dc697a_84556ignoreE - _ZN39_INTERNAL_b9a529db_4_k_cu_40dc697a_84554cuda3std3__45__cpo5beginE)
_ZN39_INTERNAL_b9a529db_4_k_cu_40dc697a_84554cuda3std3__45__cpo5beginE:
	.zero		1
	.type		_ZN39_INTERNAL_b9a529db_4_k_cu_40dc697a_84554cuda3std3__441_GLOBAL__N__b9a529db_4_k_cu_40dc697a_84556ignoreE,@object
	.size		_ZN39_INTERNAL_b9a529db_4_k_cu_40dc697a_84554cuda3std3__441_GLOBAL__N__b9a529db_4_k_cu_40dc697a_84556ignoreE,(_ZN39_INTERNAL_b9a529db_4_k_cu_40dc697a_84554cute7productE - _ZN39_INTERNAL_b9a529db_4_k_cu_40dc697a_84554cuda3std3__441_GLOBAL__N__b9a529db_4_k_cu_40dc697a_84556ignoreE)
_ZN39_INTERNAL_b9a529db_4_k_cu_40dc697a_84554cuda3std3__441_GLOBAL__N__b9a529db_4_k_cu_40dc697a_84556ignoreE:
	.zero		1
	.type		_ZN39_INTERNAL_b9a529db_4_k_cu_40dc697a_84554cute7productE,@object
	.size		_ZN39_INTERNAL_b9a529db_4_k_cu_40dc697a_84554cute7productE,(_ZN39_INTERNAL_b9a529db_4_k_cu_40dc697a_84554cuda3std3__45__cpo3endE - _ZN39_INTERNAL_b9a529db_4_k_cu_40dc697a_84554cute7productE)
_ZN39_INTERNAL_b9a529db_4_k_cu_40dc697a_84554cute7productE:
	.zero		1
	.type		_ZN39_INTERNAL_b9a529db_4_k_cu_40dc697a_84554cuda3std3__45__cpo3endE,@object
	.size		_ZN39_INTERNAL_b9a529db_4_k_cu_40dc697a_84554cuda3std3__45__cpo3endE,(_ZN39_INTERNAL_b9a529db_4_k_cu_40dc697a_84554cuda3std3__419piecewise_constructE - _ZN39_INTERNAL_b9a529db_4_k_cu_40dc697a_84554cuda3std3__45__cpo3endE)
_ZN39_INTERNAL_b9a529db_4_k_cu_40dc697a_84554cuda3std3__45__cpo3endE:
	.zero		1
	.type		_ZN39_INTERNAL_b9a529db_4_k_cu_40dc697a_84554cuda3std3__419piecewise_constructE,@object
	.size		_ZN39_INTERNAL_b9a529db_4_k_cu_40dc697a_84554cuda3std3__419piecewise_constructE,(_ZN39_INTERNAL_b9a529db_4_k_cu_40dc697a_84554cuda3std3__45__cpo4cendE - _ZN39_INTERNAL_b9a529db_4_k_cu_40dc697a_84554cuda3std3__419piecewise_constructE)
_ZN39_INTERNAL_b9a529db_4_k_cu_40dc697a_84554cuda3std3__419piecewise_constructE:
	.zero		1
	.type		_ZN39_INTERNAL_b9a529db_4_k_cu_40dc697a_84554cuda3std3__45__cpo4cendE,@object
	.size		_ZN39_INTERNAL_b9a529db_4_k_cu_40dc697a_84554cuda3std3__45__cpo4cendE,(_ZN39_INTERNAL_b9a529db_4_k_cu_40dc697a_84554cuda3std6ranges3__45__cpo4swapE - _ZN39_INTERNAL_b9a529db_4_k_cu_40dc697a_84554cuda3std3__45__cpo4cendE)
_ZN39_INTERNAL_b9a529db_4_k_cu_40dc697a_84554cuda3std3__45__cpo4cendE:
	.zero		1
	.type		_ZN39_INTERNAL_b9a529db_4_k_cu_40dc697a_84554cuda3std6ranges3__45__cpo4swapE,@object
	.size		_ZN39_INTERNAL_b9a529db_4_k_cu_40dc697a_84554cuda3std6ranges3__45__cpo4swapE,(.L_7 - _ZN39_INTERNAL_b9a529db_4_k_cu_40dc697a_84554cuda3std6ranges3__45__cpo4swapE)
_ZN39_INTERNAL_b9a529db_4_k_cu_40dc697a_84554cuda3std6ranges3__45__cpo4swapE:
	.zero		1
.L_7:


//--------------------- .nv.constant0._ZN7cutlass13device_kernelINS_4gemm6kernel13GemmUniversalIN4cute5tupleIJiiiiEEENS1_10collective13CollectiveMmaINS1_37MainloopSm90TmaGmmaWarpSpecializedFP8ILi11ENS5_IJNS4_1CILi1EEESB_SB_EEENS1_35KernelTmaWarpSpecializedCooperativeEEENS5_IJNSA_ILi256EEENSA_ILi64EEESG_EEENS_12float_e4m3_tENS5_IJlSB_lEEESI_SJ_NS4_8TiledMMAINS4_8MMA_AtomIJNS4_4SM904GMMA30MMA_64x64x32_F32E4M3E4M3_SS_TNILNSN_7ScaleInE1ELSP_1EEEEEENS4_6LayoutINS5_IJNSA_ILi2EEESB_SB_EEENS5_IJSB_NSA_ILi0EEESV_EEEEENS5_IJNS4_10UnderscoreESY_SY_EEEEENS4_13SM90_TMA_LOADENS4_14ComposedLayoutINS4_7SwizzleILi2ELi4ELi3EEENS4_18smem_ptr_flag_bitsILi8EEENSS_INS5_IJNSA_ILi8EEESG_EEENS5_IJSG_SB_EEEEEEEvNS4_8identityES11_S1B_vS1C_EENS_8epilogue10collective6detail29Sm90TmaWarpSpecializedAdapterINS1F_15DefaultEpilogueISI_SJ_SJ_NS1E_6thread17LinearCombinationISI_Li1EffLNS1J_9ScaleType4KindE0ELNS_15FloatRoundStyleE2ESI_EENS1_15EpilogueDefaultEEEEEvvEEEEvNT_6ParamsE --------------------------
	.section	.nv.constant0._ZN7cutlass13device_kernelINS_4gemm6kernel13GemmUniversalIN4cute5tupleIJiiiiEEENS1_10collective13CollectiveMmaINS1_37MainloopSm90TmaGmmaWarpSpecializedFP8ILi11ENS5_IJNS4_1CILi1EEESB_SB_EEENS1_35KernelTmaWarpSpecializedCooperativeEEENS5_IJNSA_ILi256EEENSA_ILi64EEESG_EEENS_12float_e4m3_tENS5_IJlSB_lEEESI_SJ_NS4_8TiledMMAINS4_8MMA_AtomIJNS4_4SM904GMMA30MMA_64x64x32_F32E4M3E4M3_SS_TNILNSN_7ScaleInE1ELSP_1EEEEEENS4_6LayoutINS5_IJNSA_ILi2EEESB_SB_EEENS5_IJSB_NSA_ILi0EEESV_EEEEENS5_IJNS4_10UnderscoreESY_SY_EEEEENS4_13SM90_TMA_LOADENS4_14ComposedLayoutINS4_7SwizzleILi2ELi4ELi3EEENS4_18smem_ptr_flag_bitsILi8EEENSS_INS5_IJNSA_ILi8EEESG_EEENS5_IJSG_SB_EEEEEEEvNS4_8identityES11_S1B_vS1C_EENS_8epilogue10collective6detail29Sm90TmaWarpSpecializedAdapterINS1F_15DefaultEpilogueISI_SJ_SJ_NS1E_6thread17LinearCombinationISI_Li1EffLNS1J_9ScaleType4KindE0ELNS_15FloatRoundStyleE2ESI_EENS1_15EpilogueDefaultEEEEEvvEEEEvNT_6ParamsE,"a",@progbits
	.sectionflags	@""
	.align	4
.nv.constant0._ZN7cutlass13device_kernelINS_4gemm6kernel13GemmUniversalIN4cute5tupleIJiiiiEEENS1_10collective13CollectiveMmaINS1_37MainloopSm90TmaGmmaWarpSpecializedFP8ILi11ENS5_IJNS4_1CILi1EEESB_SB_EEENS1_35KernelTmaWarpSpecializedCooperativeEEENS5_IJNSA_ILi256EEENSA_ILi64EEESG_EEENS_12float_e4m3_tENS5_IJlSB_lEEESI_SJ_NS4_8TiledMMAINS4_8MMA_AtomIJNS4_4SM904GMMA30MMA_64x64x32_F32E4M3E4M3_SS_TNILNSN_7ScaleInE1ELSP_1EEEEEENS4_6LayoutINS5_IJNSA_ILi2EEESB_SB_EEENS5_IJSB_NSA_ILi0EEESV_EEEEENS5_IJNS4_10UnderscoreESY_SY_EEEEENS4_13SM90_TMA_LOADENS4_14ComposedLayoutINS4_7SwizzleILi2ELi4ELi3EEENS4_18smem_ptr_flag_bitsILi8EEENSS_INS5_IJNSA_ILi8EEESG_EEENS5_IJSG_SB_EEEEEEEvNS4_8identityES11_S1B_vS1C_EENS_8epilogue10collective6detail29Sm90TmaWarpSpecializedAdapterINS1F_15DefaultEpilogueISI_SJ_SJ_NS1E_6thread17LinearCombinationISI_Li1EffLNS1J_9ScaleType4KindE0ELNS_15FloatRoundStyleE2ESI_EENS1_15EpilogueDefaultEEEEEvvEEEEvNT_6ParamsE:
	.zero		1664


//--------------------- SYMBOLS --------------------------

	.type		.nv.reservedSmem.offset0,@object
	.size		.nv.reservedSmem.offset0,0x4
